	.target	sm_90

	.elftype	@"ET_EXEC"


//--------------------- .note.nv.tkinfo           --------------------------
	.section	.note.nv.tkinfo,"",@"SHT_NOTE"
	.sectionflags	@"SHF_NOTE_NV_TKINFO"
	.tkinfo
        /*0018*/ 	.word	0x00000002
        /*0030*/ 	.string	""
        /*0030*/ 	.string	"ptxas"
        /*0030*/ 	.string	"Cuda compilation tools, release 13.0, V13.0.88"
        /*0030*/ 	.string	"Build cuda_13.0.r13.0/compiler.36424714_0"
        /*0030*/ 	.string	"-arch sm_90 -m 64 "



//--------------------- .note.nv.cuinfo           --------------------------
	.section	.note.nv.cuinfo,"",@"SHT_NOTE"
	.sectionflags	@"SHF_NOTE_NV_CUINFO"
        /*0018*/ 	.short	0x0002
        /*001a*/ 	.short	0x005a
        /*001c*/ 	.short	0x0082
	.zero		2


//--------------------- .nv.info                  --------------------------
	.section	.nv.info,"",@"SHT_CUDA_INFO"
	.align	4


	//----- nvinfo : EIATTR_REGCOUNT
	.align		4
        /*0000*/ 	.byte	0x04, 0x2f
        /*0002*/ 	.short	(.L_29 - .L_28)
	.align		4
.L_28:
        /*0004*/ 	.word	index@(_Z28gemm_half_q_half_gptq_kernelILi1ELb0ELb0EEvPK6__halfPKjS4_S2_PS0_iiiiiPKtibS2_i)
        /*0008*/ 	.word	0x00000030


	//----- nvinfo : EIATTR_FRAME_SIZE
	.align		4
.L_29:
        /*000c*/ 	.byte	0x04, 0x11
        /*000e*/ 	.short	(.L_31 - .L_30)
	.align		4
.L_30:
        /*0010*/ 	.word	index@(_Z28gemm_half_q_half_gptq_kernelILi1ELb0ELb0EEvPK6__halfPKjS4_S2_PS0_iiiiiPKtibS2_i)
        /*0014*/ 	.word	0x00000000


	//----- nvinfo : EIATTR_REGCOUNT
	.align		4
.L_31:
        /*0018*/ 	.byte	0x04, 0x2f
        /*001a*/ 	.short	(.L_33 - .L_32)
	.align		4
.L_32:
        /*001c*/ 	.word	index@(_Z28gemm_half_q_half_gptq_kernelILi2ELb0ELb0EEvPK6__halfPKjS4_S2_PS0_iiiiiPKtibS2_i)
        /*0020*/ 	.word	0x00000038


	//----- nvinfo : EIATTR_FRAME_SIZE
	.align		4
.L_33:
        /*0024*/ 	.byte	0x04, 0x11
        /*0026*/ 	.short	(.L_35 - .L_34)
	.align		4
.L_34:
        /*0028*/ 	.word	index@(_Z28gemm_half_q_half_gptq_kernelILi2ELb0ELb0EEvPK6__halfPKjS4_S2_PS0_iiiiiPKtibS2_i)
        /*002c*/ 	.word	0x00000000


	//----- nvinfo : EIATTR_REGCOUNT
	.align		4
.L_35:
        /*0030*/ 	.byte	0x04, 0x2f
        /*0032*/ 	.short	(.L_37 - .L_36)
	.align		4
.L_36:
        /*0034*/ 	.word	index@(_Z28gemm_half_q_half_gptq_kernelILi3ELb0ELb0EEvPK6__halfPKjS4_S2_PS0_iiiiiPKtibS2_i)
        /*0038*/ 	.word	0x0000003e


	//----- nvinfo : EIATTR_FRAME_SIZE
	.align		4
.L_37:
        /*003c*/ 	.byte	0x04, 0x11
        /*003e*/ 	.short	(.L_39 - .L_38)
	.align		4
.L_38:
        /*0040*/ 	.word	index@(_Z28gemm_half_q_half_gptq_kernelILi3ELb0ELb0EEvPK6__halfPKjS4_S2_PS0_iiiiiPKtibS2_i)
        /*0044*/ 	.word	0x00000000


	//----- nvinfo : EIATTR_REGCOUNT
	.align		4
.L_39:
        /*0048*/ 	.byte	0x04, 0x2f
        /*004a*/ 	.short	(.L_41 - .L_40)
	.align		4
.L_40:
        /*004c*/ 	.word	index@(_Z28gemm_half_q_half_gptq_kernelILi4ELb0ELb0EEvPK6__halfPKjS4_S2_PS0_iiiiiPKtibS2_i)
        /*0050*/ 	.word	0x00000048


	//----- nvinfo : EIATTR_FRAME_SIZE
	.align		4
.L_41:
        /*0054*/ 	.byte	0x04, 0x11
        /*0056*/ 	.short	(.L_43 - .L_42)
	.align		4
.L_42:
        /*0058*/ 	.word	index@(_Z28gemm_half_q_half_gptq_kernelILi4ELb0ELb0EEvPK6__halfPKjS4_S2_PS0_iiiiiPKtibS2_i)
        /*005c*/ 	.word	0x00000000


	//----- nvinfo : EIATTR_MIN_STACK_SIZE
	.align		4
.L_43:
        /*0060*/ 	.byte	0x04, 0x12
        /*0062*/ 	.short	(.L_45 - .L_44)
	.align		4
.L_44:
        /*0064*/ 	.word	index@(_Z28gemm_half_q_half_gptq_kernelILi4ELb0ELb0EEvPK6__halfPKjS4_S2_PS0_iiiiiPKtibS2_i)
        /*0068*/ 	.word	0x00000000


	//----- nvinfo : EIATTR_MIN_STACK_SIZE
	.align		4
.L_45:
        /*006c*/ 	.byte	0x04, 0x12
        /*006e*/ 	.short	(.L_47 - .L_46)
	.align		4
.L_46:
        /*0070*/ 	.word	index@(_Z28gemm_half_q_half_gptq_kernelILi3ELb0ELb0EEvPK6__halfPKjS4_S2_PS0_iiiiiPKtibS2_i)
        /*0074*/ 	.word	0x00000000


	//----- nvinfo : EIATTR_MIN_STACK_SIZE
	.align		4
.L_47:
        /*0078*/ 	.byte	0x04, 0x12
        /*007a*/ 	.short	(.L_49 - .L_48)
	.align		4
.L_48:
        /*007c*/ 	.word	index@(_Z28gemm_half_q_half_gptq_kernelILi2ELb0ELb0EEvPK6__halfPKjS4_S2_PS0_iiiiiPKtibS2_i)
        /*0080*/ 	.word	0x00000000


	//----- nvinfo : EIATTR_MIN_STACK_SIZE
	.align		4
.L_49:
        /*0084*/ 	.byte	0x04, 0x12
        /*0086*/ 	.short	(.L_51 - .L_50)
	.align		4
.L_50:
        /*0088*/ 	.word	index@(_Z28gemm_half_q_half_gptq_kernelILi1ELb0ELb0EEvPK6__halfPKjS4_S2_PS0_iiiiiPKtibS2_i)
        /*008c*/ 	.word	0x00000000
.L_51:


//--------------------- .nv.compat                --------------------------
	.section	.nv.compat,"",@"SHT_CUDA_COMPAT_INFO"
	.align	4
        /*0000*/ 	.byte	0x02, 0x09, 0x00, 0x00, 0x02, 0x02, 0x01, 0x00, 0x02, 0x05, 0x05, 0x00, 0x03, 0x07, 0x01, 0x01
        /*0010*/ 	.byte	0x02, 0x03, 0x00, 0x00, 0x02, 0x06, 0x01, 0x00, 0x04, 0x0b, 0x08, 0x00, 0x00, 0x00, 0x00, 0x00
        /*0020*/ 	.byte	0x00, 0x00, 0x00, 0x00


//--------------------- .nv.info._Z28gemm_half_q_half_gptq_kernelILi4ELb0ELb0EEvPK6__halfPKjS4_S2_PS0_iiiiiPKtibS2_i --------------------------
	.section	.nv.info._Z28gemm_half_q_half_gptq_kernelILi4ELb0ELb0EEvPK6__halfPKjS4_S2_PS0_iiiiiPKtibS2_i,"",@"SHT_CUDA_INFO"
	.sectionflags	@""
	.align	4


	//----- nvinfo : EIATTR_CUDA_API_VERSION
	.align		4
        /*0000*/ 	.byte	0x04, 0x37
        /*0002*/ 	.short	(.L_53 - .L_52)
.L_52:
        /*0004*/ 	.word	0x00000082


	//----- nvinfo : EIATTR_KPARAM_INFO
	.align		4
.L_53:
        /*0008*/ 	.byte	0x04, 0x17
        /*000a*/ 	.short	(.L_55 - .L_54)
.L_54:
        /*000c*/ 	.word	0x00000000
        /*0010*/ 	.short	0x000e
        /*0012*/ 	.short	0x0058
        /*0014*/ 	.byte	0x00, 0xf0, 0x11, 0x00


	//----- nvinfo : EIATTR_KPARAM_INFO
	.align		4
.L_55:
        /*0018*/ 	.byte	0x04, 0x17
        /*001a*/ 	.short	(.L_57 - .L_56)
.L_56:
        /*001c*/ 	.word	0x00000000
        /*0020*/ 	.short	0x000d
        /*0022*/ 	.short	0x0050
        /*0024*/ 	.byte	0x00, 0xf0, 0x21, 0x00


	//----- nvinfo : EIATTR_KPARAM_INFO
	.align		4
.L_57:
        /*0028*/ 	.byte	0x04, 0x17
        /*002a*/ 	.short	(.L_59 - .L_58)
.L_58:
        /*002c*/ 	.word	0x00000000
        /*0030*/ 	.short	0x000c
        /*0032*/ 	.short	0x004c
        /*0034*/ 	.byte	0x00, 0xf0, 0x05, 0x00


	//----- nvinfo : EIATTR_KPARAM_INFO
	.align		4
.L_59:
        /*0038*/ 	.byte	0x04, 0x17
        /*003a*/ 	.short	(.L_61 - .L_60)
.L_60:
        /*003c*/ 	.word	0x00000000
        /*0040*/ 	.short	0x000b
        /*0042*/ 	.short	0x0048
        /*0044*/ 	.byte	0x00, 0xf0, 0x11, 0x00


	//----- nvinfo : EIATTR_KPARAM_INFO
	.align		4
.L_61:
        /*0048*/ 	.byte	0x04, 0x17
        /*004a*/ 	.short	(.L_63 - .L_62)
.L_62:
        /*004c*/ 	.word	0x00000000
        /*0050*/ 	.short	0x000a
        /*0052*/ 	.short	0x0040
        /*0054*/ 	.byte	0x00, 0xf0, 0x21, 0x00


	//----- nvinfo : EIATTR_KPARAM_INFO
	.align		4
.L_63:
        /*0058*/ 	.byte	0x04, 0x17
        /*005a*/ 	.short	(.L_65 - .L_64)
.L_64:
        /*005c*/ 	.word	0x00000000
        /*0060*/ 	.short	0x0009
        /*0062*/ 	.short	0x0038
        /*0064*/ 	.byte	0x00, 0xf0, 0x11, 0x00


	//----- nvinfo : EIATTR_KPARAM_INFO
	.align		4
.L_65:
        /*0068*/ 	.byte	0x04, 0x17
        /*006a*/ 	.short	(.L_67 - .L_66)
.L_66:
        /*006c*/ 	.word	0x00000000
        /*0070*/ 	.short	0x0008
        /*0072*/ 	.short	0x0034
        /*0074*/ 	.byte	0x00, 0xf0, 0x11, 0x00


	//----- nvinfo : EIATTR_KPARAM_INFO
	.align		4
.L_67:
        /*0078*/ 	.byte	0x04, 0x17
        /*007a*/ 	.short	(.L_69 - .L_68)
.L_68:
        /*007c*/ 	.word	0x00000000
        /*0080*/ 	.short	0x0007
        /*0082*/ 	.short	0x0030
        /*0084*/ 	.byte	0x00, 0xf0, 0x11, 0x00


	//----- nvinfo : EIATTR_KPARAM_INFO
	.align		4
.L_69:
        /*0088*/ 	.byte	0x04, 0x17
        /*008a*/ 	.short	(.L_71 - .L_70)
.L_70:
        /*008c*/ 	.word	0x00000000
        /*0090*/ 	.short	0x0006
        /*0092*/ 	.short	0x002c
        /*0094*/ 	.byte	0x00, 0xf0, 0x11, 0x00


	//----- nvinfo : EIATTR_KPARAM_INFO
	.align		4
.L_71:
        /*0098*/ 	.byte	0x04, 0x17
        /*009a*/ 	.short	(.L_73 - .L_72)
.L_72:
        /*009c*/ 	.word	0x00000000
        /*00a0*/ 	.short	0x0005
        /*00a2*/ 	.short	0x0028
        /*00a4*/ 	.byte	0x00, 0xf0, 0x11, 0x00


	//----- nvinfo : EIATTR_KPARAM_INFO
	.align		4
.L_73:
        /*00a8*/ 	.byte	0x04, 0x17
        /*00aa*/ 	.short	(.L_75 - .L_74)
.L_74:
        /*00ac*/ 	.word	0x00000000
        /*00b0*/ 	.short	0x0004
        /*00b2*/ 	.short	0x0020
        /*00b4*/ 	.byte	0x00, 0xf0, 0x21, 0x00


	//----- nvinfo : EIATTR_KPARAM_INFO
	.align		4
.L_75:
        /*00b8*/ 	.byte	0x04, 0x17
        /*00ba*/ 	.short	(.L_77 - .L_76)
.L_76:
        /*00bc*/ 	.word	0x00000000
        /*00c0*/ 	.short	0x0003
        /*00c2*/ 	.short	0x0018
        /*00c4*/ 	.byte	0x00, 0xf0, 0x21, 0x00


	//----- nvinfo : EIATTR_KPARAM_INFO
	.align		4
.L_77:
        /*00c8*/ 	.byte	0x04, 0x17
        /*00ca*/ 	.short	(.L_79 - .L_78)
.L_78:
        /*00cc*/ 	.word	0x00000000
        /*00d0*/ 	.short	0x0002
        /*00d2*/ 	.short	0x0010
        /*00d4*/ 	.byte	0x00, 0xf0, 0x21, 0x00


	//----- nvinfo : EIATTR_KPARAM_INFO
	.align		4
.L_79:
        /*00d8*/ 	.byte	0x04, 0x17
        /*00da*/ 	.short	(.L_81 - .L_80)
.L_80:
        /*00dc*/ 	.word	0x00000000
        /*00e0*/ 	.short	0x0001
        /*00e2*/ 	.short	0x0008
        /*00e4*/ 	.byte	0x00, 0xf0, 0x21, 0x00


	//----- nvinfo : EIATTR_KPARAM_INFO
	.align		4
.L_81:
        /*00e8*/ 	.byte	0x04, 0x17
        /*00ea*/ 	.short	(.L_83 - .L_82)
.L_82:
        /*00ec*/ 	.word	0x00000000
        /*00f0*/ 	.short	0x0000
        /*00f2*/ 	.short	0x0000
        /*00f4*/ 	.byte	0x00, 0xf0, 0x21, 0x00


	//----- nvinfo : EIATTR_SPARSE_MMA_MASK
	.align		4
.L_83:
        /*00f8*/ 	.byte	0x03, 0x50
        /*00fa*/ 	.short	0x0000


	//----- nvinfo : EIATTR_MAXREG_COUNT
	.align		4
        /*00fc*/ 	.byte	0x03, 0x1b
        /*00fe*/ 	.short	0x00ff


	//----- nvinfo : EIATTR_NUM_BARRIERS
	.align		4
        /*0100*/ 	.byte	0x02, 0x4c
        /*0102*/ 	.byte	0x01
	.zero		1


	//----- nvinfo : EIATTR_MERCURY_ISA_VERSION
	.align		4
        /*0104*/ 	.byte	0x03, 0x5f
        /*0106*/ 	.short	0x0101


	//----- nvinfo : EIATTR_EXIT_INSTR_OFFSETS
	.align		4
        /*0108*/ 	.byte	0x04, 0x1c
        /*010a*/ 	.short	(.L_85 - .L_84)


	//   ....[0]....
.L_84:
        /*010c*/ 	.word	0x000007f0


	//   ....[1]....
        /*0110*/ 	.word	0x00003840


	//   ....[2]....
        /*0114*/ 	.word	0x00003b50


	//   ....[3]....
        /*0118*/ 	.word	0x00003e20


	//   ....[4]....
        /*011c*/ 	.word	0x000040f0


	//   ....[5]....
        /*0120*/ 	.word	0x000042a0


	//   ....[6]....
        /*0124*/ 	.word	0x00004350


	//   ....[7]....
        /*0128*/ 	.word	0x00004390


	//----- nvinfo : EIATTR_CRS_STACK_SIZE
	.align		4
.L_85:
        /*012c*/ 	.byte	0x04, 0x1e
        /*012e*/ 	.short	(.L_87 - .L_86)
.L_86:
        /*0130*/ 	.word	0x00000000


	//----- nvinfo : EIATTR_CBANK_PARAM_SIZE
	.align		4
.L_87:
        /*0134*/ 	.byte	0x03, 0x19
        /*0136*/ 	.short	0x005c


	//----- nvinfo : EIATTR_PARAM_CBANK
	.align		4
        /*0138*/ 	.byte	0x04, 0x0a
        /*013a*/ 	.short	(.L_89 - .L_88)
	.align		4
.L_88:
        /*013c*/ 	.word	index@(.nv.constant0._Z28gemm_half_q_half_gptq_kernelILi4ELb0ELb0EEvPK6__halfPKjS4_S2_PS0_iiiiiPKtibS2_i)
        /*0140*/ 	.short	0x0210
        /*0142*/ 	.short	0x005c


	//----- nvinfo : EIATTR_SW_WAR
	.align		4
.L_89:
        /*0144*/ 	.byte	0x04, 0x36
        /*0146*/ 	.short	(.L_91 - .L_90)
.L_90:
        /*0148*/ 	.word	0x00000008
.L_91:


//--------------------- .nv.info._Z28gemm_half_q_half_gptq_kernelILi3ELb0ELb0EEvPK6__halfPKjS4_S2_PS0_iiiiiPKtibS2_i --------------------------
	.section	.nv.info._Z28gemm_half_q_half_gptq_kernelILi3ELb0ELb0EEvPK6__halfPKjS4_S2_PS0_iiiiiPKtibS2_i,"",@"SHT_CUDA_INFO"
	.sectionflags	@""
	.align	4


	//----- nvinfo : EIATTR_CUDA_API_VERSION
	.align		4
        /*0000*/ 	.byte	0x04, 0x37
        /*0002*/ 	.short	(.L_93 - .L_92)
.L_92:
        /*0004*/ 	.word	0x00000082


	//----- nvinfo : EIATTR_KPARAM_INFO
	.align		4
.L_93:
        /*0008*/ 	.byte	0x04, 0x17
        /*000a*/ 	.short	(.L_95 - .L_94)
.L_94:
        /*000c*/ 	.word	0x00000000
        /*0010*/ 	.short	0x000e
        /*0012*/ 	.short	0x0058
        /*0014*/ 	.byte	0x00, 0xf0, 0x11, 0x00


	//----- nvinfo : EIATTR_KPARAM_INFO
	.align		4
.L_95:
        /*0018*/ 	.byte	0x04, 0x17
        /*001a*/ 	.short	(.L_97 - .L_96)
.L_96:
        /*001c*/ 	.word	0x00000000
        /*0020*/ 	.short	0x000d
        /*0022*/ 	.short	0x0050
        /*0024*/ 	.byte	0x00, 0xf0, 0x21, 0x00


	//----- nvinfo : EIATTR_KPARAM_INFO
	.align		4
.L_97:
        /*0028*/ 	.byte	0x04, 0x17
        /*002a*/ 	.short	(.L_99 - .L_98)
.L_98:
        /*002c*/ 	.word	0x00000000
        /*0030*/ 	.short	0x000c
        /*0032*/ 	.short	0x004c
        /*0034*/ 	.byte	0x00, 0xf0, 0x05, 0x00


	//----- nvinfo : EIATTR_KPARAM_INFO
	.align		4
.L_99:
        /*0038*/ 	.byte	0x04, 0x17
        /*003a*/ 	.short	(.L_101 - .L_100)
.L_100:
        /*003c*/ 	.word	0x00000000
        /*0040*/ 	.short	0x000b
        /*0042*/ 	.short	0x0048
        /*0044*/ 	.byte	0x00, 0xf0, 0x11, 0x00


	//----- nvinfo : EIATTR_KPARAM_INFO
	.align		4
.L_101:
        /*0048*/ 	.byte	0x04, 0x17
        /*004a*/ 	.short	(.L_103 - .L_102)
.L_102:
        /*004c*/ 	.word	0x00000000
        /*0050*/ 	.short	0x000a
        /*0052*/ 	.short	0x0040
        /*0054*/ 	.byte	0x00, 0xf0, 0x21, 0x00


	//----- nvinfo : EIATTR_KPARAM_INFO
	.align		4
.L_103:
        /*0058*/ 	.byte	0x04, 0x17
        /*005a*/ 	.short	(.L_105 - .L_104)
.L_104:
        /*005c*/ 	.word	0x00000000
        /*0060*/ 	.short	0x0009
        /*0062*/ 	.short	0x0038
        /*0064*/ 	.byte	0x00, 0xf0, 0x11, 0x00


	//----- nvinfo : EIATTR_KPARAM_INFO
	.align		4
.L_105:
        /*0068*/ 	.byte	0x04, 0x17
        /*006a*/ 	.short	(.L_107 - .L_106)
.L_106:
        /*006c*/ 	.word	0x00000000
        /*0070*/ 	.short	0x0008
        /*0072*/ 	.short	0x0034
        /*0074*/ 	.byte	0x00, 0xf0, 0x11, 0x00


	//----- nvinfo : EIATTR_KPARAM_INFO
	.align		4
.L_107:
        /*0078*/ 	.byte	0x04, 0x17
        /*007a*/ 	.short	(.L_109 - .L_108)
.L_108:
        /*007c*/ 	.word	0x00000000
        /*0080*/ 	.short	0x0007
        /*0082*/ 	.short	0x0030
        /*0084*/ 	.byte	0x00, 0xf0, 0x11, 0x00


	//----- nvinfo : EIATTR_KPARAM_INFO
	.align		4
.L_109:
        /*0088*/ 	.byte	0x04, 0x17
        /*008a*/ 	.short	(.L_111 - .L_110)
.L_110:
        /*008c*/ 	.word	0x00000000
        /*0090*/ 	.short	0x0006
        /*0092*/ 	.short	0x002c
        /*0094*/ 	.byte	0x00, 0xf0, 0x11, 0x00


	//----- nvinfo : EIATTR_KPARAM_INFO
	.align		4
.L_111:
        /*0098*/ 	.byte	0x04, 0x17
        /*009a*/ 	.short	(.L_113 - .L_112)
.L_112:
        /*009c*/ 	.word	0x00000000
        /*00a0*/ 	.short	0x0005
        /*00a2*/ 	.short	0x0028
        /*00a4*/ 	.byte	0x00, 0xf0, 0x11, 0x00


	//----- nvinfo : EIATTR_KPARAM_INFO
	.align		4
.L_113:
        /*00a8*/ 	.byte	0x04, 0x17
        /*00aa*/ 	.short	(.L_115 - .L_114)
.L_114:
        /*00ac*/ 	.word	0x00000000
        /*00b0*/ 	.short	0x0004
        /*00b2*/ 	.short	0x0020
        /*00b4*/ 	.byte	0x00, 0xf0, 0x21, 0x00


	//----- nvinfo : EIATTR_KPARAM_INFO
	.align		4
.L_115:
        /*00b8*/ 	.byte	0x04, 0x17
        /*00ba*/ 	.short	(.L_117 - .L_116)
.L_116:
        /*00bc*/ 	.word	0x00000000
        /*00c0*/ 	.short	0x0003
        /*00c2*/ 	.short	0x0018
        /*00c4*/ 	.byte	0x00, 0xf0, 0x21, 0x00


	//----- nvinfo : EIATTR_KPARAM_INFO
	.align		4
.L_117:
        /*00c8*/ 	.byte	0x04, 0x17
        /*00ca*/ 	.short	(.L_119 - .L_118)
.L_118:
        /*00cc*/ 	.word	0x00000000
        /*00d0*/ 	.short	0x0002
        /*00d2*/ 	.short	0x0010
        /*00d4*/ 	.byte	0x00, 0xf0, 0x21, 0x00


	//----- nvinfo : EIATTR_KPARAM_INFO
	.align		4
.L_119:
        /*00d8*/ 	.byte	0x04, 0x17
        /*00da*/ 	.short	(.L_121 - .L_120)
.L_120:
        /*00dc*/ 	.word	0x00000000
        /*00e0*/ 	.short	0x0001
        /*00e2*/ 	.short	0x0008
        /*00e4*/ 	.byte	0x00, 0xf0, 0x21, 0x00


	//----- nvinfo : EIATTR_KPARAM_INFO
	.align		4
.L_121:
        /*00e8*/ 	.byte	0x04, 0x17
        /*00ea*/ 	.short	(.L_123 - .L_122)
.L_122:
        /*00ec*/ 	.word	0x00000000
        /*00f0*/ 	.short	0x0000
        /*00f2*/ 	.short	0x0000
        /*00f4*/ 	.byte	0x00, 0xf0, 0x21, 0x00


	//----- nvinfo : EIATTR_SPARSE_MMA_MASK
	.align		4
.L_123:
        /*00f8*/ 	.byte	0x03, 0x50
        /*00fa*/ 	.short	0x0000


	//----- nvinfo : EIATTR_MAXREG_COUNT
	.align		4
        /*00fc*/ 	.byte	0x03, 0x1b
        /*00fe*/ 	.short	0x00ff


	//----- nvinfo : EIATTR_NUM_BARRIERS
	.align		4
        /*0100*/ 	.byte	0x02, 0x4c
        /*0102*/ 	.byte	0x01
	.zero		1


	//----- nvinfo : EIATTR_MERCURY_ISA_VERSION
	.align		4
        /*0104*/ 	.byte	0x03, 0x5f
        /*0106*/ 	.short	0x0101


	//----- nvinfo : EIATTR_EXIT_INSTR_OFFSETS
	.align		4
        /*0108*/ 	.byte	0x04, 0x1c
        /*010a*/ 	.short	(.L_125 - .L_124)


	//   ....[0]....
.L_124:
        /*010c*/ 	.word	0x000007e0


	//   ....[1]....
        /*0110*/ 	.word	0x000032a0


	//   ....[2]....
        /*0114*/ 	.word	0x000035b0


	//   ....[3]....
        /*0118*/ 	.word	0x00003890


	//   ....[4]....
        /*011c*/ 	.word	0x00003a50


	//   ....[5]....
        /*0120*/ 	.word	0x00003b00


	//   ....[6]....
        /*0124*/ 	.word	0x00003b40


	//----- nvinfo : EIATTR_CRS_STACK_SIZE
	.align		4
.L_125:
        /*0128*/ 	.byte	0x04, 0x1e
        /*012a*/ 	.short	(.L_127 - .L_126)
.L_126:
        /*012c*/ 	.word	0x00000000


	//----- nvinfo : EIATTR_CBANK_PARAM_SIZE
	.align		4
.L_127:
        /*0130*/ 	.byte	0x03, 0x19
        /*0132*/ 	.short	0x005c


	//----- nvinfo : EIATTR_PARAM_CBANK
	.align		4
        /*0134*/ 	.byte	0x04, 0x0a
        /*0136*/ 	.short	(.L_129 - .L_128)
	.align		4
.L_128:
        /*0138*/ 	.word	index@(.nv.constant0._Z28gemm_half_q_half_gptq_kernelILi3ELb0ELb0EEvPK6__halfPKjS4_S2_PS0_iiiiiPKtibS2_i)
        /*013c*/ 	.short	0x0210
        /*013e*/ 	.short	0x005c


	//----- nvinfo : EIATTR_SW_WAR
	.align		4
.L_129:
        /*0140*/ 	.byte	0x04, 0x36
        /*0142*/ 	.short	(.L_131 - .L_130)
.L_130:
        /*0144*/ 	.word	0x00000008
.L_131:


//--------------------- .nv.info._Z28gemm_half_q_half_gptq_kernelILi2ELb0ELb0EEvPK6__halfPKjS4_S2_PS0_iiiiiPKtibS2_i --------------------------
	.section	.nv.info._Z28gemm_half_q_half_gptq_kernelILi2ELb0ELb0EEvPK6__halfPKjS4_S2_PS0_iiiiiPKtibS2_i,"",@"SHT_CUDA_INFO"
	.sectionflags	@""
	.align	4


	//----- nvinfo : EIATTR_CUDA_API_VERSION
	.align		4
        /*0000*/ 	.byte	0x04, 0x37
        /*0002*/ 	.short	(.L_133 - .L_132)
.L_132:
        /*0004*/ 	.word	0x00000082


	//----- nvinfo : EIATTR_KPARAM_INFO
	.align		4
.L_133:
        /*0008*/ 	.byte	0x04, 0x17
        /*000a*/ 	.short	(.L_135 - .L_134)
.L_134:
        /*000c*/ 	.word	0x00000000
        /*0010*/ 	.short	0x000e
        /*0012*/ 	.short	0x0058
        /*0014*/ 	.byte	0x00, 0xf0, 0x11, 0x00


	//----- nvinfo : EIATTR_KPARAM_INFO
	.align		4
.L_135:
        /*0018*/ 	.byte	0x04, 0x17
        /*001a*/ 	.short	(.L_137 - .L_136)
.L_136:
        /*001c*/ 	.word	0x00000000
        /*0020*/ 	.short	0x000d
        /*0022*/ 	.short	0x0050
        /*0024*/ 	.byte	0x00, 0xf0, 0x21, 0x00


	//----- nvinfo : EIATTR_KPARAM_INFO
	.align		4
.L_137:
        /*0028*/ 	.byte	0x04, 0x17
        /*002a*/ 	.short	(.L_139 - .L_138)
.L_138:
        /*002c*/ 	.word	0x00000000
        /*0030*/ 	.short	0x000c
        /*0032*/ 	.short	0x004c
        /*0034*/ 	.byte	0x00, 0xf0, 0x05, 0x00


	//----- nvinfo : EIATTR_KPARAM_INFO
	.align		4
.L_139:
        /*0038*/ 	.byte	0x04, 0x17
        /*003a*/ 	.short	(.L_141 - .L_140)
.L_140:
        /*003c*/ 	.word	0x00000000
        /*0040*/ 	.short	0x000b
        /*0042*/ 	.short	0x0048
        /*0044*/ 	.byte	0x00, 0xf0, 0x11, 0x00


	//----- nvinfo : EIATTR_KPARAM_INFO
	.align		4
.L_141:
        /*0048*/ 	.byte	0x04, 0x17
        /*004a*/ 	.short	(.L_143 - .L_142)
.L_142:
        /*004c*/ 	.word	0x00000000
        /*0050*/ 	.short	0x000a
        /*0052*/ 	.short	0x0040
        /*0054*/ 	.byte	0x00, 0xf0, 0x21, 0x00


	//----- nvinfo : EIATTR_KPARAM_INFO
	.align		4
.L_143:
        /*0058*/ 	.byte	0x04, 0x17
        /*005a*/ 	.short	(.L_145 - .L_144)
.L_144:
        /*005c*/ 	.word	0x00000000
        /*0060*/ 	.short	0x0009
        /*0062*/ 	.short	0x0038
        /*0064*/ 	.byte	0x00, 0xf0, 0x11, 0x00


	//----- nvinfo : EIATTR_KPARAM_INFO
	.align		4
.L_145:
        /*0068*/ 	.byte	0x04, 0x17
        /*006a*/ 	.short	(.L_147 - .L_146)
.L_146:
        /*006c*/ 	.word	0x00000000
        /*0070*/ 	.short	0x0008
        /*0072*/ 	.short	0x0034
        /*0074*/ 	.byte	0x00, 0xf0, 0x11, 0x00


	//----- nvinfo : EIATTR_KPARAM_INFO
	.align		4
.L_147:
        /*0078*/ 	.byte	0x04, 0x17
        /*007a*/ 	.short	(.L_149 - .L_148)
.L_148:
        /*007c*/ 	.word	0x00000000
        /*0080*/ 	.short	0x0007
        /*0082*/ 	.short	0x0030
        /*0084*/ 	.byte	0x00, 0xf0, 0x11, 0x00


	//----- nvinfo : EIATTR_KPARAM_INFO
	.align		4
.L_149:
        /*0088*/ 	.byte	0x04, 0x17
        /*008a*/ 	.short	(.L_151 - .L_150)
.L_150:
        /*008c*/ 	.word	0x00000000
        /*0090*/ 	.short	0x0006
        /*0092*/ 	.short	0x002c
        /*0094*/ 	.byte	0x00, 0xf0, 0x11, 0x00


	//----- nvinfo : EIATTR_KPARAM_INFO
	.align		4
.L_151:
        /*0098*/ 	.byte	0x04, 0x17
        /*009a*/ 	.short	(.L_153 - .L_152)
.L_152:
        /*009c*/ 	.word	0x00000000
        /*00a0*/ 	.short	0x0005
        /*00a2*/ 	.short	0x0028
        /*00a4*/ 	.byte	0x00, 0xf0, 0x11, 0x00


	//----- nvinfo : EIATTR_KPARAM_INFO
	.align		4
.L_153:
        /*00a8*/ 	.byte	0x04, 0x17
        /*00aa*/ 	.short	(.L_155 - .L_154)
.L_154:
        /*00ac*/ 	.word	0x00000000
        /*00b0*/ 	.short	0x0004
        /*00b2*/ 	.short	0x0020
        /*00b4*/ 	.byte	0x00, 0xf0, 0x21, 0x00


	//----- nvinfo : EIATTR_KPARAM_INFO
	.align		4
.L_155:
        /*00b8*/ 	.byte	0x04, 0x17
        /*00ba*/ 	.short	(.L_157 - .L_156)
.L_156:
        /*00bc*/ 	.word	0x00000000
        /*00c0*/ 	.short	0x0003
        /*00c2*/ 	.short	0x0018
        /*00c4*/ 	.byte	0x00, 0xf0, 0x21, 0x00


	//----- nvinfo : EIATTR_KPARAM_INFO
	.align		4
.L_157:
        /*00c8*/ 	.byte	0x04, 0x17
        /*00ca*/ 	.short	(.L_159 - .L_158)
.L_158:
        /*00cc*/ 	.word	0x00000000
        /*00d0*/ 	.short	0x0002
        /*00d2*/ 	.short	0x0010
        /*00d4*/ 	.byte	0x00, 0xf0, 0x21, 0x00


	//----- nvinfo : EIATTR_KPARAM_INFO
	.align		4
.L_159:
        /*00d8*/ 	.byte	0x04, 0x17
        /*00da*/ 	.short	(.L_161 - .L_160)
.L_160:
        /*00dc*/ 	.word	0x00000000
        /*00e0*/ 	.short	0x0001
        /*00e2*/ 	.short	0x0008
        /*00e4*/ 	.byte	0x00, 0xf0, 0x21, 0x00


	//----- nvinfo : EIATTR_KPARAM_INFO
	.align		4
.L_161:
        /*00e8*/ 	.byte	0x04, 0x17
        /*00ea*/ 	.short	(.L_163 - .L_162)
.L_162:
        /*00ec*/ 	.word	0x00000000
        /*00f0*/ 	.short	0x0000
        /*00f2*/ 	.short	0x0000
        /*00f4*/ 	.byte	0x00, 0xf0, 0x21, 0x00


	//----- nvinfo : EIATTR_SPARSE_MMA_MASK
	.align		4
.L_163:
        /*00f8*/ 	.byte	0x03, 0x50
        /*00fa*/ 	.short	0x0000


	//----- nvinfo : EIATTR_MAXREG_COUNT
	.align		4
        /*00fc*/ 	.byte	0x03, 0x1b
        /*00fe*/ 	.short	0x00ff


	//----- nvinfo : EIATTR_NUM_BARRIERS
	.align		4
        /*0100*/ 	.byte	0x02, 0x4c
        /*0102*/ 	.byte	0x01
	.zero		1


	//----- nvinfo : EIATTR_MERCURY_ISA_VERSION
	.align		4
        /*0104*/ 	.byte	0x03, 0x5f
        /*0106*/ 	.short	0x0101


	//----- nvinfo : EIATTR_EXIT_INSTR_OFFSETS
	.align		4
        /*0108*/ 	.byte	0x04, 0x1c
        /*010a*/ 	.short	(.L_165 - .L_164)


	//   ....[0]....
.L_164:
        /*010c*/ 	.word	0x00000850


	//   ....[1]....
        /*0110*/ 	.word	0x00002d90


	//   ....[2]....
        /*0114*/ 	.word	0x000030b0


	//   ....[3]....
        /*0118*/ 	.word	0x00003270


	//   ....[4]....
        /*011c*/ 	.word	0x00003320


	//   ....[5]....
        /*0120*/ 	.word	0x00003360


	//----- nvinfo : EIATTR_CRS_STACK_SIZE
	.align		4
.L_165:
        /*0124*/ 	.byte	0x04, 0x1e
        /*0126*/ 	.short	(.L_167 - .L_166)
.L_166:
        /*0128*/ 	.word	0x00000000


	//----- nvinfo : EIATTR_CBANK_PARAM_SIZE
	.align		4
.L_167:
        /*012c*/ 	.byte	0x03, 0x19
        /*012e*/ 	.short	0x005c


	//----- nvinfo : EIATTR_PARAM_CBANK
	.align		4
        /*0130*/ 	.byte	0x04, 0x0a
        /*0132*/ 	.short	(.L_169 - .L_168)
	.align		4
.L_168:
        /*0134*/ 	.word	index@(.nv.constant0._Z28gemm_half_q_half_gptq_kernelILi2ELb0ELb0EEvPK6__halfPKjS4_S2_PS0_iiiiiPKtibS2_i)
        /*0138*/ 	.short	0x0210
        /*013a*/ 	.short	0x005c


	//----- nvinfo : EIATTR_SW_WAR
	.align		4
.L_169:
        /*013c*/ 	.byte	0x04, 0x36
        /*013e*/ 	.short	(.L_171 - .L_170)
.L_170:
        /*0140*/ 	.word	0x00000008
.L_171:


//--------------------- .nv.info._Z28gemm_half_q_half_gptq_kernelILi1ELb0ELb0EEvPK6__halfPKjS4_S2_PS0_iiiiiPKtibS2_i --------------------------
	.section	.nv.info._Z28gemm_half_q_half_gptq_kernelILi1ELb0ELb0EEvPK6__halfPKjS4_S2_PS0_iiiiiPKtibS2_i,"",@"SHT_CUDA_INFO"
	.sectionflags	@""
	.align	4


	//----- nvinfo : EIATTR_CUDA_API_VERSION
	.align		4
        /*0000*/ 	.byte	0x04, 0x37
        /*0002*/ 	.short	(.L_173 - .L_172)
.L_172:
        /*0004*/ 	.word	0x00000082


	//----- nvinfo : EIATTR_KPARAM_INFO
	.align		4
.L_173:
        /*0008*/ 	.byte	0x04, 0x17
        /*000a*/ 	.short	(.L_175 - .L_174)
.L_174:
        /*000c*/ 	.word	0x00000000
        /*0010*/ 	.short	0x000e
        /*0012*/ 	.short	0x0058
        /*0014*/ 	.byte	0x00, 0xf0, 0x11, 0x00


	//----- nvinfo : EIATTR_KPARAM_INFO
	.align		4
.L_175:
        /*0018*/ 	.byte	0x04, 0x17
        /*001a*/ 	.short	(.L_177 - .L_176)
.L_176:
        /*001c*/ 	.word	0x00000000
        /*0020*/ 	.short	0x000d
        /*0022*/ 	.short	0x0050
        /*0024*/ 	.byte	0x00, 0xf0, 0x21, 0x00


	//----- nvinfo : EIATTR_KPARAM_INFO
	.align		4
.L_177:
        /*0028*/ 	.byte	0x04, 0x17
        /*002a*/ 	.short	(.L_179 - .L_178)
.L_178:
        /*002c*/ 	.word	0x00000000
        /*0030*/ 	.short	0x000c
        /*0032*/ 	.short	0x004c
        /*0034*/ 	.byte	0x00, 0xf0, 0x05, 0x00


	//----- nvinfo : EIATTR_KPARAM_INFO
	.align		4
.L_179:
        /*0038*/ 	.byte	0x04, 0x17
        /*003a*/ 	.short	(.L_181 - .L_180)
.L_180:
        /*003c*/ 	.word	0x00000000
        /*0040*/ 	.short	0x000b
        /*0042*/ 	.short	0x0048
        /*0044*/ 	.byte	0x00, 0xf0, 0x11, 0x00


	//----- nvinfo : EIATTR_KPARAM_INFO
	.align		4
.L_181:
        /*0048*/ 	.byte	0x04, 0x17
        /*004a*/ 	.short	(.L_183 - .L_182)
.L_182:
        /*004c*/ 	.word	0x00000000
        /*0050*/ 	.short	0x000a
        /*0052*/ 	.short	0x0040
        /*0054*/ 	.byte	0x00, 0xf0, 0x21, 0x00


	//----- nvinfo : EIATTR_KPARAM_INFO
	.align		4
.L_183:
        /*0058*/ 	.byte	0x04, 0x17
        /*005a*/ 	.short	(.L_185 - .L_184)
.L_184:
        /*005c*/ 	.word	0x00000000
        /*0060*/ 	.short	0x0009
        /*0062*/ 	.short	0x0038
        /*0064*/ 	.byte	0x00, 0xf0, 0x11, 0x00


	//----- nvinfo : EIATTR_KPARAM_INFO
	.align		4
.L_185:
        /*0068*/ 	.byte	0x04, 0x17
        /*006a*/ 	.short	(.L_187 - .L_186)
.L_186:
        /*006c*/ 	.word	0x00000000
        /*0070*/ 	.short	0x0008
        /*0072*/ 	.short	0x0034
        /*0074*/ 	.byte	0x00, 0xf0, 0x11, 0x00


	//----- nvinfo : EIATTR_KPARAM_INFO
	.align		4
.L_187:
        /*0078*/ 	.byte	0x04, 0x17
        /*007a*/ 	.short	(.L_189 - .L_188)
.L_188:
        /*007c*/ 	.word	0x00000000
        /*0080*/ 	.short	0x0007
        /*0082*/ 	.short	0x0030
        /*0084*/ 	.byte	0x00, 0xf0, 0x11, 0x00


	//----- nvinfo : EIATTR_KPARAM_INFO
	.align		4
.L_189:
        /*0088*/ 	.byte	0x04, 0x17
        /*008a*/ 	.short	(.L_191 - .L_190)
.L_190:
        /*008c*/ 	.word	0x00000000
        /*0090*/ 	.short	0x0006
        /*0092*/ 	.short	0x002c
        /*0094*/ 	.byte	0x00, 0xf0, 0x11, 0x00


	//----- nvinfo : EIATTR_KPARAM_INFO
	.align		4
.L_191:
        /*0098*/ 	.byte	0x04, 0x17
        /*009a*/ 	.short	(.L_193 - .L_192)
.L_192:
        /*009c*/ 	.word	0x00000000
        /*00a0*/ 	.short	0x0005
        /*00a2*/ 	.short	0x0028
        /*00a4*/ 	.byte	0x00, 0xf0, 0x11, 0x00


	//----- nvinfo : EIATTR_KPARAM_INFO
	.align		4
.L_193:
        /*00a8*/ 	.byte	0x04, 0x17
        /*00aa*/ 	.short	(.L_195 - .L_194)
.L_194:
        /*00ac*/ 	.word	0x00000000
        /*00b0*/ 	.short	0x0004
        /*00b2*/ 	.short	0x0020
        /*00b4*/ 	.byte	0x00, 0xf0, 0x21, 0x00


	//----- nvinfo : EIATTR_KPARAM_INFO
	.align		4
.L_195:
        /*00b8*/ 	.byte	0x04, 0x17
        /*00ba*/ 	.short	(.L_197 - .L_196)
.L_196:
        /*00bc*/ 	.word	0x00000000
        /*00c0*/ 	.short	0x0003
        /*00c2*/ 	.short	0x0018
        /*00c4*/ 	.byte	0x00, 0xf0, 0x21, 0x00


	//----- nvinfo : EIATTR_KPARAM_INFO
	.align		4
.L_197:
        /*00c8*/ 	.byte	0x04, 0x17
        /*00ca*/ 	.short	(.L_199 - .L_198)
.L_198:
        /*00cc*/ 	.word	0x00000000
        /*00d0*/ 	.short	0x0002
        /*00d2*/ 	.short	0x0010
        /*00d4*/ 	.byte	0x00, 0xf0, 0x21, 0x00


	//----- nvinfo : EIATTR_KPARAM_INFO
	.align		4
.L_199:
        /*00d8*/ 	.byte	0x04, 0x17
        /*00da*/ 	.short	(.L_201 - .L_200)
.L_200:
        /*00dc*/ 	.word	0x00000000
        /*00e0*/ 	.short	0x0001
        /*00e2*/ 	.short	0x0008
        /*00e4*/ 	.byte	0x00, 0xf0, 0x21, 0x00


	//----- nvinfo : EIATTR_KPARAM_INFO
	.align		4
.L_201:
        /*00e8*/ 	.byte	0x04, 0x17
        /*00ea*/ 	.short	(.L_203 - .L_202)
.L_202:
        /*00ec*/ 	.word	0x00000000
        /*00f0*/ 	.short	0x0000
        /*00f2*/ 	.short	0x0000
        /*00f4*/ 	.byte	0x00, 0xf0, 0x21, 0x00


	//----- nvinfo : EIATTR_SPARSE_MMA_MASK
	.align		4
.L_203:
        /*00f8*/ 	.byte	0x03, 0x50
        /*00fa*/ 	.short	0x0000


	//----- nvinfo : EIATTR_MAXREG_COUNT
	.align		4
        /*00fc*/ 	.byte	0x03, 0x1b
        /*00fe*/ 	.short	0x00ff


	//----- nvinfo : EIATTR_NUM_BARRIERS
	.align		4
        /*0100*/ 	.byte	0x02, 0x4c
        /*0102*/ 	.byte	0x01
	.zero		1


	//----- nvinfo : EIATTR_MERCURY_ISA_VERSION
	.align		4
        /*0104*/ 	.byte	0x03, 0x5f
        /*0106*/ 	.short	0x0101


	//----- nvinfo : EIATTR_EXIT_INSTR_OFFSETS
	.align		4
        /*0108*/ 	.byte	0x04, 0x1c
        /*010a*/ 	.short	(.L_205 - .L_204)


	//   ....[0]....
.L_204:
        /*010c*/ 	.word	0x000002f0


	//   ....[1]....
        /*0110*/ 	.word	0x00002090


	//   ....[2]....
        /*0114*/ 	.word	0x00002270


	//   ....[3]....
        /*0118*/ 	.word	0x00002320


	//   ....[4]....
        /*011c*/ 	.word	0x00002360


	//----- nvinfo : EIATTR_CRS_STACK_SIZE
	.align		4
.L_205:
        /*0120*/ 	.byte	0x04, 0x1e
        /*0122*/ 	.short	(.L_207 - .L_206)
.L_206:
        /*0124*/ 	.word	0x00000000


	//----- nvinfo : EIATTR_CBANK_PARAM_SIZE
	.align		4
.L_207:
        /*0128*/ 	.byte	0x03, 0x19
        /*012a*/ 	.short	0x005c


	//----- nvinfo : EIATTR_PARAM_CBANK
	.align		4
        /*012c*/ 	.byte	0x04, 0x0a
        /*012e*/ 	.short	(.L_209 - .L_208)
	.align		4
.L_208:
        /*0130*/ 	.word	index@(.nv.constant0._Z28gemm_half_q_half_gptq_kernelILi1ELb0ELb0EEvPK6__halfPKjS4_S2_PS0_iiiiiPKtibS2_i)
        /*0134*/ 	.short	0x0210
        /*0136*/ 	.short	0x005c


	//----- nvinfo : EIATTR_SW_WAR
	.align		4
.L_209:
        /*0138*/ 	.byte	0x04, 0x36
        /*013a*/ 	.short	(.L_211 - .L_210)
.L_210:
        /*013c*/ 	.word	0x00000008
.L_211:


//--------------------- .nv.callgraph             --------------------------
	.section	.nv.callgraph,"",@"SHT_CUDA_CALLGRAPH"
	.align	4
	.sectionentsize	8
	.align		4
        /*0000*/ 	.word	0x00000000
	.align		4
        /*0004*/ 	.word	0xffffffff
	.align		4
        /*0008*/ 	.word	0x00000000
	.align		4
        /*000c*/ 	.word	0xfffffffe
	.align		4
        /*0010*/ 	.word	0x00000000
	.align		4
        /*0014*/ 	.word	0xfffffffd
	.align		4
        /*0018*/ 	.word	0x00000000
	.align		4
        /*001c*/ 	.word	0xfffffffc


//--------------------- .nv.constant4             --------------------------
	.section	.nv.constant4,"a",@progbits
	.align	8
	.align		8
.nv.constant4:
        /*0000*/ 	.dword	_ZN45_INTERNAL_73ab5138_14_unit_gptq_1_cu_beec7a664cuda3std3__45__cpo5beginE
	.align		8
        /*0008*/ 	.dword	_ZN45_INTERNAL_73ab5138_14_unit_gptq_1_cu_beec7a664cuda3std3__45__cpo3endE
	.align		8
        /*0010*/ 	.dword	_ZN45_INTERNAL_73ab5138_14_unit_gptq_1_cu_beec7a664cuda3std3__45__cpo6cbeginE
	.align		8
        /*0018*/ 	.dword	_ZN45_INTERNAL_73ab5138_14_unit_gptq_1_cu_beec7a664cuda3std3__45__cpo4cendE
	.align		8
        /*0020*/ 	.dword	_ZN45_INTERNAL_73ab5138_14_unit_gptq_1_cu_beec7a664cuda3std3__45__cpo6rbeginE
	.align		8
        /*0028*/ 	.dword	_ZN45_INTERNAL_73ab5138_14_unit_gptq_1_cu_beec7a664cuda3std3__45__cpo4rendE
	.align		8
        /*0030*/ 	.dword	_ZN45_INTERNAL_73ab5138_14_unit_gptq_1_cu_beec7a664cuda3std3__45__cpo7crbeginE
	.align		8
        /*0038*/ 	.dword	_ZN45_INTERNAL_73ab5138_14_unit_gptq_1_cu_beec7a664cuda3std3__45__cpo5crendE
	.align		8
        /*0040*/ 	.dword	_ZN45_INTERNAL_73ab5138_14_unit_gptq_1_cu_beec7a664cuda3std3__447_GLOBAL__N__73ab5138_14_unit_gptq_1_cu_beec7a666ignoreE
	.align		8
        /*0048*/ 	.dword	_ZN45_INTERNAL_73ab5138_14_unit_gptq_1_cu_beec7a664cuda3std3__419piecewise_constructE
	.align		8
        /*0050*/ 	.dword	_ZN45_INTERNAL_73ab5138_14_unit_gptq_1_cu_beec7a664cuda3std3__48in_placeE
	.align		8
        /*0058*/ 	.dword	_ZN45_INTERNAL_73ab5138_14_unit_gptq_1_cu_beec7a664cuda3std3__420unreachable_sentinelE
	.align		8
        /*0060*/ 	.dword	_ZN45_INTERNAL_73ab5138_14_unit_gptq_1_cu_beec7a664cuda3std6ranges3__45__cpo4swapE
	.align		8
        /*0068*/ 	.dword	_ZN45_INTERNAL_73ab5138_14_unit_gptq_1_cu_beec7a664cuda3std6ranges3__45__cpo9iter_moveE
	.align		8
        /*0070*/ 	.dword	_ZN45_INTERNAL_73ab5138_14_unit_gptq_1_cu_beec7a664cuda3std6ranges3__45__cpo5beginE
	.align		8
        /*0078*/ 	.dword	_ZN45_INTERNAL_73ab5138_14_unit_gptq_1_cu_beec7a664cuda3std6ranges3__45__cpo3endE
	.align		8
        /*0080*/ 	.dword	_ZN45_INTERNAL_73ab5138_14_unit_gptq_1_cu_beec7a664cuda3std6ranges3__45__cpo6cbeginE
	.align		8
        /*0088*/ 	.dword	_ZN45_INTERNAL_73ab5138_14_unit_gptq_1_cu_beec7a664cuda3std6ranges3__45__cpo4cendE
	.align		8
        /*0090*/ 	.dword	_ZN45_INTERNAL_73ab5138_14_unit_gptq_1_cu_beec7a664cuda3std6ranges3__45__cpo7advanceE
	.align		8
        /*0098*/ 	.dword	_ZN45_INTERNAL_73ab5138_14_unit_gptq_1_cu_beec7a664cuda3std6ranges3__45__cpo9iter_swapE
	.align		8
        /*00a0*/ 	.dword	_ZN45_INTERNAL_73ab5138_14_unit_gptq_1_cu_beec7a664cuda3std6ranges3__45__cpo4nextE
	.align		8
        /*00a8*/ 	.dword	_ZN45_INTERNAL_73ab5138_14_unit_gptq_1_cu_beec7a664cuda3std6ranges3__45__cpo4prevE
	.align		8
        /*00b0*/ 	.dword	_ZN45_INTERNAL_73ab5138_14_unit_gptq_1_cu_beec7a664cuda3std6ranges3__45__cpo4dataE
	.align		8
        /*00b8*/ 	.dword	_ZN45_INTERNAL_73ab5138_14_unit_gptq_1_cu_beec7a664cuda3std6ranges3__45__cpo5cdataE
	.align		8
        /*00c0*/ 	.dword	_ZN45_INTERNAL_73ab5138_14_unit_gptq_1_cu_beec7a664cuda3std6ranges3__45__cpo4sizeE
	.align		8
        /*00c8*/ 	.dword	_ZN45_INTERNAL_73ab5138_14_unit_gptq_1_cu_beec7a664cuda3std6ranges3__45__cpo5ssizeE
	.align		8
        /*00d0*/ 	.dword	_ZN45_INTERNAL_73ab5138_14_unit_gptq_1_cu_beec7a664cuda3std6ranges3__45__cpo8distanceE
	.align		8
        /*00d8*/ 	.dword	_ZN45_INTERNAL_73ab5138_14_unit_gptq_1_cu_beec7a666thrust23THRUST_300001_SM_900_NS6system6detail10sequential3seqE


//--------------------- .text._Z28gemm_half_q_half_gptq_kernelILi4ELb0ELb0EEvPK6__halfPKjS4_S2_PS0_iiiiiPKtibS2_i --------------------------
	.section	.text._Z28gemm_half_q_half_gptq_kernelILi4ELb0ELb0EEvPK6__halfPKjS4_S2_PS0_iiiiiPKtibS2_i,"ax",@progbits
	.align	128
        .global         _Z28gemm_half_q_half_gptq_kernelILi4ELb0ELb0EEvPK6__halfPKjS4_S2_PS0_iiiiiPKtibS2_i
        .type           _Z28gemm_half_q_half_gptq_kernelILi4ELb0ELb0EEvPK6__halfPKjS4_S2_PS0_iiiiiPKtibS2_i,@function
        .size           _Z28gemm_half_q_half_gptq_kernelILi4ELb0ELb0EEvPK6__halfPKjS4_S2_PS0_iiiiiPKtibS2_i,(.L_x_133 - _Z28gemm_half_q_half_gptq_kernelILi4ELb0ELb0EEvPK6__halfPKjS4_S2_PS0_iiiiiPKtibS2_i)
        .other          _Z28gemm_half_q_half_gptq_kernelILi4ELb0ELb0EEvPK6__halfPKjS4_S2_PS0_iiiiiPKtibS2_i,@"STO_CUDA_ENTRY STV_DEFAULT"
_Z28gemm_half_q_half_gptq_kernelILi4ELb0ELb0EEvPK6__halfPKjS4_S2_PS0_iiiiiPKtibS2_i:
.text._Z28gemm_half_q_half_gptq_kernelILi4ELb0ELb0EEvPK6__halfPKjS4_S2_PS0_iiiiiPKtibS2_i:
[----:B------:R-:W-:Y:S01]  /*0000*/  LDC R1, c[0x0][0x28] ;  /* 0x00000a00ff017b82 */ /* 0x000fe20000000800 */
[----:B------:R-:W0:Y:S07]  /*0010*/  S2R R2, SR_CTAID.Y ;  /* 0x0000000000027919 */ /* 0x000e2e0000002600 */
[----:B------:R-:W0:Y:S01]  /*0020*/  LDC R3, c[0x0][0x238] ;  /* 0x00008e00ff037b82 */ /* 0x000e220000000800 */
[----:B------:R-:W-:Y:S01]  /*0030*/  ULDC.64 UR8, c[0x0][0x208] ;  /* 0x0000820000087ab9 */ /* 0x000fe20000000a00 */
[----:B------:R-:W-:Y:S01]  /*0040*/  BSSY B0, `(.L_x_0) ;  /* 0x0000077000007945 */ /* 0x000fe20003800000 */
[----:B------:R-:W1:Y:S01]  /*0050*/  S2R R16, SR_CTAID.Z ;  /* 0x0000000000107919 */ /* 0x000e620000002700 */
[----:B------:R-:W2:Y:S04]  /*0060*/  S2R R0, SR_TID.X ;  /* 0x0000000000007919 */ /* 0x000ea80000002100 */
[----:B------:R-:W3:Y:S08]  /*0070*/  LDC R19, c[0x0][0x240] ;  /* 0x00009000ff137b82 */ /* 0x000ef00000000800 */
[----:B------:R-:W4:Y:S01]  /*0080*/  S2UR UR4, SR_CTAID.X ;  /* 0x00000000000479c3 */ /* 0x000f220000002500 */
[----:B0-----:R-:W-:Y:S01]  /*0090*/  IMAD R3, R2, -0x4, R3 ;  /* 0xfffffffc02037824 */ /* 0x001fe200078e0203 */
[----:B-1----:R-:W-:-:S04]  /*00a0*/  SHF.L.U32 R37, R16, 0x7, RZ ;  /* 0x0000000710257819 */ /* 0x002fc800000006ff */
[----:B------:R-:W-:Y:S02]  /*00b0*/  ISETP.GE.AND P1, PT, R3, 0x1, PT ;  /* 0x000000010300780c */ /* 0x000fe40003f26270 */
[C---:B--2---:R-:W-:Y:S01]  /*00c0*/  IADD3 R5, R37.reuse, R0, RZ ;  /* 0x0000000025057210 */ /* 0x044fe20007ffe0ff */
[----:B----4-:R-:W-:Y:S01]  /*00d0*/  USHF.L.U32 UR4, UR4, 0x9, URZ ;  /* 0x0000000904047899 */ /* 0x010fe2000800063f */
[----:B---3--:R-:W-:Y:S02]  /*00e0*/  VIADDMNMX R40, R37, 0x80, R19, PT ;  /* 0x0000008025287846 */ /* 0x008fe40003800113 */
[----:B------:R-:W-:Y:S02]  /*00f0*/  VIMNMX R39, R3, 0x4, PT ;  /* 0x0000000403277848 */ /* 0x000fe40003fe0100 */
[----:B------:R-:W-:Y:S02]  /*0100*/  ISETP.GE.OR P0, PT, R5, R40, !P1 ;  /* 0x000000280500720c */ /* 0x000fe40004f06670 */
[----:B------:R-:W-:-:S11]  /*0110*/  LEA R38, R0, UR4, 0x2 ;  /* 0x0000000400267c11 */ /* 0x000fd6000f8e10ff */
[----:B------:R-:W-:Y:S05]  /*0120*/  @P0 BRA `(.L_x_1) ;  /* 0x0000000400a00947 */ /* 0x000fea0003800000 */
[----:B------:R-:W-:Y:S01]  /*0130*/  ULDC.64 UR6, c[0x0][0x250] ;  /* 0x0000940000067ab9 */ /* 0x000fe20000000a00 */
[----:B------:R-:W-:Y:S02]  /*0140*/  SHF.R.S32.HI R4, RZ, 0x1f, R5 ;  /* 0x0000001fff047819 */ /* 0x000fe40000011405 */
[----:B------:R-:W-:-:S04]  /*0150*/  ISETP.NE.U32.AND P0, PT, RZ, UR6, PT ;  /* 0x00000006ff007c0c */ /* 0x000fc8000bf05070 */
[----:B------:R-:W-:-:S13]  /*0160*/  ISETP.NE.AND.EX P0, PT, RZ, UR7, PT, P0 ;  /* 0x00000007ff007c0c */ /* 0x000fda000bf05300 */
[----:B------:R-:W-:Y:S05]  /*0170*/  @!P0 BRA `(.L_x_2) ;  /* 0x0000000000d08947 */ /* 0x000fea0003800000 */
[C---:B------:R-:W-:Y:S01]  /*0180*/  LEA R6, P0, R5.reuse, UR6, 0x1 ;  /* 0x0000000605067c11 */ /* 0x040fe2000f8008ff */
[----:B------:R-:W-:Y:S01]  /*0190*/  UMOV UR5, 0x400 ;  /* 0x0000040000057882 */ /* 0x000fe20000000000 */
[----:B------:R-:W-:Y:S02]  /*01a0*/  ULDC.64 UR10, c[0x0][0x210] ;  /* 0x00008400000a7ab9 */ /* 0x000fe40000000a00 */
[----:B------:R-:W-:-:S05]  /*01b0*/  LEA.HI.X R7, R5, UR7, R4, 0x1, P0 ;  /* 0x0000000705077c11 */ /* 0x000fca00080f0c04 */
[----:B------:R-:W2:Y:S01]  /*01c0*/  LDG.E.U16.CONSTANT R6, desc[UR8][R6.64] ;  /* 0x0000000806067981 */ /* 0x000ea2000c1e9500 */
[----:B------:R-:W0:Y:S01]  /*01d0*/  S2UR UR6, SR_CgaCtaId ;  /* 0x00000000000679c3 */ /* 0x000e220000008800 */
[----:B------:R-:W-:Y:S01]  /*01e0*/  IMAD R4, R2, R19, RZ ;  /* 0x0000001302047224 */ /* 0x000fe200078e02ff */
[----:B------:R-:W-:Y:S01]  /*01f0*/  ISETP.GT.AND P2, PT, R39, 0x3, PT ;  /* 0x000000032700780c */ /* 0x000fe20003f44270 */
[----:B------:R-:W-:-:S03]  /*0200*/  HFMA2.MMA R14, -RZ, RZ, 0, 0 ;  /* 0x00000000ff0e7435 */ /* 0x000fc600000001ff */
[----:B------:R-:W-:Y:S01]  /*0210*/  SHF.L.U32 R5, R4, 0x2, RZ ;  /* 0x0000000204057819 */ /* 0x000fe200000006ff */
[----:B0-----:R-:W-:-:S06]  /*0220*/  ULEA UR5, UR6, UR5, 0x18 ;  /* 0x0000000506057291 */ /* 0x001fcc000f8ec03f */
[----:B------:R-:W-:Y:S02]  /*0230*/  LEA R12, R0, UR5, 0x1 ;  /* 0x00000005000c7c11 */ /* 0x000fe4000f8e08ff */
[----:B--2---:R-:W-:-:S04]  /*0240*/  IADD3 R8, P0, R6, R5, RZ ;  /* 0x0000000506087210 */ /* 0x004fc80007f1e0ff */
[----:B------:R-:W-:Y:S02]  /*0250*/  LEA.HI.X.SX32 R5, R5, RZ, 0x1, P0 ;  /* 0x000000ff05057211 */ /* 0x000fe400000f0eff */
[----:B------:R-:W-:-:S04]  /*0260*/  LEA R4, P0, R8, UR10, 0x1 ;  /* 0x0000000a08047c11 */ /* 0x000fc8000f8008ff */
[----:B------:R-:W-:Y:S02]  /*0270*/  LEA.HI.X R5, R8, UR11, R5, 0x1, P0 ;  /* 0x0000000b08057c11 */ /* 0x000fe400080f0c05 */
[----:B------:R-:W-:Y:S01]  /*0280*/  PLOP3.LUT P0, PT, PT, PT, PT, 0x80, 0x0 ;  /* 0x000000000000781c */ /* 0x000fe20003f0f070 */
[----:B------:R-:W-:-:S12]  /*0290*/  @!P2 BRA `(.L_x_3) ;  /* 0x000000000048a947 */ /* 0x000fd80003800000 */
[----:B------:R-:W-:Y:S02]  /*02a0*/  PLOP3.LUT P0, PT, PT, PT, PT, 0x8, 0x0 ;  /* 0x000000000000781c */ /* 0x000fe40003f0e170 */
[----:B------:R-:W-:-:S11]  /*02b0*/  IADD3 R17, R39, -0x3, RZ ;  /* 0xfffffffd27117810 */ /* 0x000fd60007ffe0ff */
.L_x_4:
[C---:B------:R-:W-:Y:S01]  /*02c0*/  IMAD.WIDE R6, R19.reuse, 0x2, R4 ;  /* 0x0000000213067825 */ /* 0x040fe200078e0204 */
[----:B------:R0:W2:Y:S03]  /*02d0*/  LDG.E.U16.CONSTANT R13, desc[UR8][R4.64] ;  /* 0x00000008040d7981 */ /* 0x0000a6000c1e9500 */
[C---:B------:R-:W-:Y:S02]  /*02e0*/  IMAD.WIDE R8, R19.reuse, 0x2, R6 ;  /* 0x0000000213087825 */ /* 0x040fe400078e0206 */
[----:B------:R-:W3:Y:S02]  /*02f0*/  LDG.E.U16.CONSTANT R7, desc[UR8][R6.64] ;  /* 0x0000000806077981 */ /* 0x000ee4000c1e9500 */
[----:B------:R-:W-:Y:S02]  /*0300*/  IMAD.WIDE R10, R19, 0x2, R8 ;  /* 0x00000002130a7825 */ /* 0x000fe400078e0208 */
[----:B------:R-:W4:Y:S04]  /*0310*/  LDG.E.U16.CONSTANT R9, desc[UR8][R8.64] ;  /* 0x0000000808097981 */ /* 0x000f28000c1e9500 */
[----:B------:R-:W5:Y:S01]  /*0320*/  LDG.E.U16.CONSTANT R15, desc[UR8][R10.64] ;  /* 0x000000080a0f7981 */ /* 0x000f62000c1e9500 */
[----:B------:R-:W-:-:S04]  /*0330*/  IADD3 R14, R14, 0x4, RZ ;  /* 0x000000040e0e7810 */ /* 0x000fc80007ffe0ff */
[----:B------:R-:W-:Y:S01]  /*0340*/  ISETP.GE.AND P2, PT, R14, R17, PT ;  /* 0x000000110e00720c */ /* 0x000fe20003f46270 */
[----:B0-----:R-:W-:Y:S01]  /*0350*/  IMAD.WIDE R4, R19, 0x2, R10 ;  /* 0x0000000213047825 */ /* 0x001fe200078e020a */
[----:B--2---:R-:W-:Y:S04]  /*0360*/  STS.U16 [R12], R13 ;  /* 0x0000000d0c007388 */ /* 0x004fe80000000400 */
[----:B---3--:R-:W-:Y:S04]  /*0370*/  STS.U16 [R12+0x100], R7 ;  /* 0x000100070c007388 */ /* 0x008fe80000000400 */
[----:B----4-:R-:W-:Y:S04]  /*0380*/  STS.U16 [R12+0x200], R9 ;  /* 0x000200090c007388 */ /* 0x010fe80000000400 */
[----:B-----5:R0:W-:Y:S02]  /*0390*/  STS.U16 [R12+0x300], R15 ;  /* 0x0003000f0c007388 */ /* 0x0201e40000000400 */
[----:B0-----:R-:W-:Y:S01]  /*03a0*/  IADD3 R12, R12, 0x400, RZ ;  /* 0x000004000c0c7810 */ /* 0x001fe20007ffe0ff */
[----:B------:R-:W-:Y:S06]  /*03b0*/  @!P2 BRA `(.L_x_4) ;  /* 0xfffffffc00c0a947 */ /* 0x000fec000383ffff */
.L_x_3:
[----:B------:R-:W-:-:S04]  /*03c0*/  IADD3 R6, R39, -R14, RZ ;  /* 0x8000000e27067210 */ /* 0x000fc80007ffe0ff */
[----:B------:R-:W-:-:S13]  /*03d0*/  ISETP.GT.AND P2, PT, R6, 0x1, PT ;  /* 0x000000010600780c */ /* 0x000fda0003f44270 */
[C---:B------:R-:W-:Y:S01]  /*03e0*/  @P2 IMAD.WIDE R6, R19.reuse, 0x2, R4 ;  /* 0x0000000213062825 */ /* 0x040fe200078e0204 */
[----:B------:R0:W2:Y:S04]  /*03f0*/  @P2 LDG.E.U16.CONSTANT R9, desc[UR8][R4.64] ;  /* 0x0000000804092981 */ /* 0x0000a8000c1e9500 */
[----:B------:R-:W3:Y:S01]  /*0400*/  @P2 LDG.E.U16.CONSTANT R11, desc[UR8][R6.64] ;  /* 0x00000008060b2981 */ /* 0x000ee2000c1e9500 */
[----:B------:R-:W-:Y:S02]  /*0410*/  @P2 PLOP3.LUT P0, PT, PT, PT, PT, 0x8, 0x0 ;  /* 0x000000000000281c */ /* 0x000fe40003f0e170 */
[----:B------:R-:W-:Y:S01]  /*0420*/  @P2 IADD3 R14, R14, 0x2, RZ ;  /* 0x000000020e0e2810 */ /* 0x000fe20007ffe0ff */
[----:B0-----:R-:W-:-:S03]  /*0430*/  @P2 IMAD.WIDE R4, R19, 0x2, R6 ;  /* 0x0000000213042825 */ /* 0x001fc600078e0206 */
[----:B------:R-:W-:Y:S01]  /*0440*/  ISETP.LT.OR P0, PT, R14, R39, P0 ;  /* 0x000000270e00720c */ /* 0x000fe20000701670 */
[----:B--2---:R-:W-:Y:S04]  /*0450*/  @P2 STS.U16 [R12], R9 ;  /* 0x000000090c002388 */ /* 0x004fe80000000400 */
[----:B---3--:R0:W-:Y:S02]  /*0460*/  @P2 STS.U16 [R12+0x100], R11 ;  /* 0x0001000b0c002388 */ /* 0x0081e40000000400 */
[----:B0-----:R-:W-:-:S06]  /*0470*/  @P2 IADD3 R12, R12, 0x200, RZ ;  /* 0x000002000c0c2810 */ /* 0x001fcc0007ffe0ff */
[----:B------:R-:W-:Y:S05]  /*0480*/  @!P0 BRA `(.L_x_1) ;  /* 0x0000000000c88947 */ /* 0x000fea0003800000 */
[----:B------:R-:W2:Y:S04]  /*0490*/  LDG.E.U16.CONSTANT R5, desc[UR8][R4.64] ;  /* 0x0000000804057981 */ /* 0x000ea8000c1e9500 */
[----:B--2---:R0:W-:Y:S01]  /*04a0*/  STS.U16 [R12], R5 ;  /* 0x000000050c007388 */ /* 0x0041e20000000400 */
[----:B------:R-:W-:Y:S05]  /*04b0*/  BRA `(.L_x_1) ;  /* 0x0000000000bc7947 */ /* 0x000fea0003800000 */
.L_x_2:
[----:B------:R-:W0:Y:S01]  /*04c0*/  S2UR UR6, SR_CgaCtaId ;  /* 0x00000000000679c3 */ /* 0x000e220000008800 */
[----:B------:R-:W-:Y:S01]  /*04d0*/  IMAD R6, R2, R19, RZ ;  /* 0x0000001302067224 */ /* 0x000fe200078e02ff */
[----:B------:R-:W-:Y:S01]  /*04e0*/  ISETP.GT.AND P2, PT, R39, 0x3, PT ;  /* 0x000000032700780c */ /* 0x000fe20003f44270 */
[----:B------:R-:W-:Y:S01]  /*04f0*/  UMOV UR5, 0x400 ;  /* 0x0000040000057882 */ /* 0x000fe20000000000 */
[----:B------:R-:W-:Y:S01]  /*0500*/  ULDC.64 UR10, c[0x0][0x210] ;  /* 0x00008400000a7ab9 */ /* 0x000fe20000000a00 */
[----:B------:R-:W-:Y:S01]  /*0510*/  HFMA2.MMA R14, -RZ, RZ, 0, 0 ;  /* 0x00000000ff0e7435 */ /* 0x000fe200000001ff */
[----:B------:R-:W-:-:S04]  /*0520*/  SHF.L.U32 R6, R6, 0x2, RZ ;  /* 0x0000000206067819 */ /* 0x000fc800000006ff */
[----:B------:R-:W-:-:S04]  /*0530*/  IADD3 R5, P0, R5, R6, RZ ;  /* 0x0000000605057210 */ /* 0x000fc80007f1e0ff */
[----:B------:R-:W-:Y:S02]  /*0540*/  LEA.HI.X.SX32 R6, R6, R4, 0x1, P0 ;  /* 0x0000000406067211 */ /* 0x000fe400000f0eff */
[----:B------:R-:W-:-:S04]  /*0550*/  LEA R4, P0, R5, UR10, 0x1 ;  /* 0x0000000a05047c11 */ /* 0x000fc8000f8008ff */
[----:B------:R-:W-:Y:S02]  /*0560*/  LEA.HI.X R5, R5, UR11, R6, 0x1, P0 ;  /* 0x0000000b05057c11 */ /* 0x000fe400080f0c06 */
[----:B------:R-:W-:Y:S01]  /*0570*/  PLOP3.LUT P0, PT, PT, PT, PT, 0x80, 0x0 ;  /* 0x000000000000781c */ /* 0x000fe20003f0f070 */
[----:B0-----:R-:W-:-:S06]  /*0580*/  ULEA UR5, UR6, UR5, 0x18 ;  /* 0x0000000506057291 */ /* 0x001fcc000f8ec03f */
[----:B------:R-:W-:Y:S01]  /*0590*/  LEA R12, R0, UR5, 0x1 ;  /* 0x00000005000c7c11 */ /* 0x000fe2000f8e08ff */
[----:B------:R-:W-:Y:S06]  /*05a0*/  @!P2 BRA `(.L_x_5) ;  /* 0x000000000048a947 */ /* 0x000fec0003800000 */
[----:B------:R-:W-:Y:S02]  /*05b0*/  PLOP3.LUT P0, PT, PT, PT, PT, 0x8, 0x0 ;  /* 0x000000000000781c */ /* 0x000fe40003f0e170 */
[----:B------:R-:W-:-:S11]  /*05c0*/  IADD3 R17, R39, -0x3, RZ ;  /* 0xfffffffd27117810 */ /* 0x000fd60007ffe0ff */
.L_x_6:
        /* <DEDUP_REMOVED lines=16> */
.L_x_5:
[----:B------:R-:W-:-:S04]  /*06d0*/  IADD3 R6, R39, -R14, RZ ;  /* 0x8000000e27067210 */ /* 0x000fc80007ffe0ff */
[----:B------:R-:W-:-:S13]  /*06e0*/  ISETP.GT.AND P2, PT, R6, 0x1, PT ;  /* 0x000000010600780c */ /* 0x000fda0003f44270 */
[----:B------:R-:W-:Y:S01]  /*06f0*/  @P2 PLOP3.LUT P0, PT, PT, PT, PT, 0x8, 0x0 ;  /* 0x000000000000281c */ /* 0x000fe20003f0e170 */
[C---:B------:R-:W-:Y:S01]  /*0700*/  @P2 IMAD.WIDE R6, R19.reuse, 0x2, R4 ;  /* 0x0000000213062825 */ /* 0x040fe200078e0204 */
[----:B------:R-:W-:Y:S01]  /*0710*/  @P2 IADD3 R14, R14, 0x2, RZ ;  /* 0x000000020e0e2810 */ /* 0x000fe20007ffe0ff */
[----:B------:R0:W2:Y:S03]  /*0720*/  @P2 LDG.E.U16.CONSTANT R11, desc[UR8][R4.64] ;  /* 0x00000008040b2981 */ /* 0x0000a6000c1e9500 */
[----:B------:R-:W-:Y:S01]  /*0730*/  ISETP.LT.OR P0, PT, R14, R39, P0 ;  /* 0x000000270e00720c */ /* 0x000fe20000701670 */
[----:B------:R-:W3:Y:S01]  /*0740*/  @P2 LDG.E.U16.CONSTANT R13, desc[UR8][R6.64] ;  /* 0x00000008060d2981 */ /* 0x000ee2000c1e9500 */
[----:B0-----:R-:W-:-:S11]  /*0750*/  @P2 IMAD.WIDE R4, R19, 0x2, R6 ;  /* 0x0000000213042825 */ /* 0x001fd600078e0206 */
[----:B------:R-:W4:Y:S04]  /*0760*/  @P0 LDG.E.U16.CONSTANT R9, desc[UR8][R4.64] ;  /* 0x0000000804090981 */ /* 0x000f28000c1e9500 */
[----:B--2---:R-:W-:Y:S04]  /*0770*/  @P2 STS.U16 [R12], R11 ;  /* 0x0000000b0c002388 */ /* 0x004fe80000000400 */
[----:B---3--:R0:W-:Y:S02]  /*0780*/  @P2 STS.U16 [R12+0x100], R13 ;  /* 0x0001000d0c002388 */ /* 0x0081e40000000400 */
[----:B0-----:R-:W-:-:S05]  /*0790*/  @P2 IADD3 R12, R12, 0x200, RZ ;  /* 0x000002000c0c2810 */ /* 0x001fca0007ffe0ff */
[----:B----4-:R1:W-:Y:S02]  /*07a0*/  @P0 STS.U16 [R12], R9 ;  /* 0x000000090c000388 */ /* 0x0103e40000000400 */
.L_x_1:
[----:B------:R-:W-:Y:S05]  /*07b0*/  BSYNC B0 ;  /* 0x0000000000007941 */ /* 0x000fea0003800000 */
.L_x_0:
[----:B------:R-:W-:Y:S02]  /*07c0*/  ULDC UR5, c[0x0][0x23c] ;  /* 0x00008f0000057ab9 */ /* 0x000fe40000000800 */
[----:B------:R-:W-:-:S04]  /*07d0*/  MOV R17, UR5 ;  /* 0x0000000500117c02 */ /* 0x000fc80008000f00 */
[----:B------:R-:W-:-:S13]  /*07e0*/  ISETP.GE.AND P0, PT, R38, R17, PT ;  /* 0x000000112600720c */ /* 0x000fda0003f06270 */
[----:B------:R-:W-:Y:S05]  /*07f0*/  @P0 EXIT ;  /* 0x000000000000094d */ /* 0x000fea0003800000 */
[----:B------:R-:W2:Y:S02]  /*0800*/  LDC.U8 R4, c[0x0][0x25c] ;  /* 0x00009700ff047b82 */ /* 0x000ea40000000000 */
[----:B--2---:R-:W-:-:S04]  /*0810*/  PRMT R4, R4, 0x8880, RZ ;  /* 0x0000888004047816 */ /* 0x004fc800000000ff */
[----:B------:R-:W-:-:S04]  /*0820*/  ISETP.NE.AND P0, PT, R4, RZ, PT ;  /* 0x000000ff0400720c */ /* 0x000fc80003f05270 */
[----:B------:R-:W-:-:S04]  /*0830*/  ISETP.NE.OR P0, PT, R16, RZ, !P0 ;  /* 0x000000ff1000720c */ /* 0x000fc80004705670 */
[----:B------:R-:W-:-:S13]  /*0840*/  ISETP.LT.OR P0, PT, R3, 0x1, P0 ;  /* 0x000000010300780c */ /* 0x000fda0000701670 */
[----:B------:R-:W-:Y:S05]  /*0850*/  @P0 BRA `(.L_x_7) ;  /* 0x0000000000800947 */ /* 0x000fea0003800000 */
[----:B0-----:R-:W0:Y:S01]  /*0860*/  LDC.64 R4, c[0x0][0x230] ;  /* 0x00008c00ff047b82 */ /* 0x001e220000000a00 */
[----:B------:R-:W-:Y:S01]  /*0870*/  ISETP.GT.AND P2, PT, R39, 0x3, PT ;  /* 0x000000032700780c */ /* 0x000fe20003f44270 */
[----:B------:R-:W-:Y:S01]  /*0880*/  IMAD R2, R2, R17, RZ ;  /* 0x0000001102027224 */ /* 0x000fe200078e02ff */
[----:B------:R-:W-:-:S04]  /*0890*/  PLOP3.LUT P0, PT, PT, PT, PT, 0x80, 0x0 ;  /* 0x000000000000781c */ /* 0x000fc80003f0f070 */
[----:B------:R-:W-:-:S04]  /*08a0*/  LEA R3, R2, UR4, 0x2 ;  /* 0x0000000402037c11 */ /* 0x000fc8000f8e10ff */
[----:B------:R-:W-:Y:S01]  /*08b0*/  LEA R3, R0, R3, 0x2 ;  /* 0x0000000300037211 */ /* 0x000fe200078e10ff */
[----:B------:R-:W-:-:S04]  /*08c0*/  HFMA2.MMA R0, -RZ, RZ, 0, 0 ;  /* 0x00000000ff007435 */ /* 0x000fc800000001ff */
[----:B0-----:R-:W-:Y:S01]  /*08d0*/  IMAD.WIDE R2, R3, 0x2, R4 ;  /* 0x0000000203027825 */ /* 0x001fe200078e0204 */
[----:B------:R-:W-:Y:S06]  /*08e0*/  @!P2 BRA `(.L_x_8) ;  /* 0x000000000034a947 */ /* 0x000fec0003800000 */
[----:B------:R-:W-:Y:S02]  /*08f0*/  PLOP3.LUT P0, PT, PT, PT, PT, 0x8, 0x0 ;  /* 0x000000000000781c */ /* 0x000fe40003f0e170 */
[----:B------:R-:W-:-:S11]  /*0900*/  IADD3 R11, R39, -0x3, RZ ;  /* 0xfffffffd270b7810 */ /* 0x000fd60007ffe0ff */
.L_x_9:
[----:B--2---:R-:W-:Y:S01]  /*0910*/  IMAD.WIDE R4, R17, 0x2, R2 ;  /* 0x0000000211047825 */ /* 0x004fe200078e0202 */
[----:B------:R0:W-:Y:S01]  /*0920*/  STG.E.64 desc[UR8][R2.64], RZ ;  /* 0x000000ff02007986 */ /* 0x0001e2000c101b08 */
[----:B------:R-:W-:-:S03]  /*0930*/  IADD3 R0, R0, 0x4, RZ ;  /* 0x0000000400007810 */ /* 0x000fc60007ffe0ff */
[----:B------:R2:W-:Y:S01]  /*0940*/  STG.E.64 desc[UR8][R4.64], RZ ;  /* 0x000000ff04007986 */ /* 0x0005e2000c101b08 */
[----:B------:R-:W-:Y:S01]  /*0950*/  IMAD.WIDE R6, R17, 0x2, R4 ;  /* 0x0000000211067825 */ /* 0x000fe200078e0204 */
[----:B------:R-:W-:-:S04]  /*0960*/  ISETP.GE.AND P2, PT, R0, R11, PT ;  /* 0x0000000b0000720c */ /* 0x000fc80003f46270 */
[----:B------:R2:W-:Y:S01]  /*0970*/  STG.E.64 desc[UR8][R6.64], RZ ;  /* 0x000000ff06007986 */ /* 0x0005e2000c101b08 */
[----:B-1----:R-:W-:-:S05]  /*0980*/  IMAD.WIDE R8, R17, 0x2, R6 ;  /* 0x0000000211087825 */ /* 0x002fca00078e0206 */
[----:B------:R2:W-:Y:S01]  /*0990*/  STG.E.64 desc[UR8][R8.64], RZ ;  /* 0x000000ff08007986 */ /* 0x0005e2000c101b08 */
[----:B0-----:R-:W-:Y:S02]  /*09a0*/  IMAD.WIDE R2, R17, 0x2, R8 ;  /* 0x0000000211027825 */ /* 0x001fe400078e0208 */
[----:B------:R-:W-:Y:S05]  /*09b0*/  @!P2 BRA `(.L_x_9) ;  /* 0xfffffffc00d4a947 */ /* 0x000fea000383ffff */
.L_x_8:
[----:B--2---:R-:W-:-:S04]  /*09c0*/  IADD3 R4, R39, -R0, RZ ;  /* 0x8000000027047210 */ /* 0x004fc80007ffe0ff */
[----:B------:R-:W-:-:S13]  /*09d0*/  ISETP.GT.AND P2, PT, R4, 0x1, PT ;  /* 0x000000010400780c */ /* 0x000fda0003f44270 */
[----:B------:R-:W-:Y:S01]  /*09e0*/  @P2 PLOP3.LUT P0, PT, PT, PT, PT, 0x8, 0x0 ;  /* 0x000000000000281c */ /* 0x000fe20003f0e170 */
[C---:B------:R-:W-:Y:S01]  /*09f0*/  @P2 IMAD.WIDE R4, R17.reuse, 0x2, R2 ;  /* 0x0000000211042825 */ /* 0x040fe200078e0202 */
[----:B------:R-:W-:Y:S01]  /*0a00*/  @P2 IADD3 R0, R0, 0x2, RZ ;  /* 0x0000000200002810 */ /* 0x000fe20007ffe0ff */
[----:B------:R0:W-:Y:S03]  /*0a10*/  @P2 STG.E.64 desc[UR8][R2.64], RZ ;  /* 0x000000ff02002986 */ /* 0x0001e6000c101b08 */
[----:B------:R-:W-:Y:S01]  /*0a20*/  ISETP.LT.OR P0, PT, R0, R39, P0 ;  /* 0x000000270000720c */ /* 0x000fe20000701670 */
[----:B------:R2:W-:Y:S01]  /*0a30*/  @P2 STG.E.64 desc[UR8][R4.64], RZ ;  /* 0x000000ff04002986 */ /* 0x0005e2000c101b08 */
[----:B0-----:R-:W-:-:S11]  /*0a40*/  @P2 IMAD.WIDE R2, R17, 0x2, R4 ;  /* 0x0000000211022825 */ /* 0x001fd600078e0204 */
[----:B------:R2:W-:Y:S02]  /*0a50*/  @P0 STG.E.64 desc[UR8][R2.64], RZ ;  /* 0x000000ff02000986 */ /* 0x0005e4000c101b08 */
.L_x_7:
[----:B------:R-:W0:Y:S02]  /*0a60*/  LDC R14, c[0x0][0x248] ;  /* 0x00009200ff0e7b82 */ /* 0x000e240000000800 */
[----:B0-2---:R-:W-:-:S04]  /*0a70*/  IABS R5, R14 ;  /* 0x0000000e00057213 */ /* 0x005fc80000000000 */
[----:B------:R-:W0:Y:S08]  /*0a80*/  I2F.RP R0, R5 ;  /* 0x0000000500007306 */ /* 0x000e300000209400 */
[----:B0-----:R-:W0:Y:S02]  /*0a90*/  MUFU.RCP R0, R0 ;  /* 0x0000000000007308 */ /* 0x001e240000001000 */
[----:B0-----:R-:W-:-:S06]  /*0aa0*/  IADD3 R2, R0, 0xffffffe, RZ ;  /* 0x0ffffffe00027810 */ /* 0x001fcc0007ffe0ff */
[----:B------:R0:W2:Y:S02]  /*0ab0*/  F2I.FTZ.U32.TRUNC.NTZ R3, R2 ;  /* 0x0000000200037305 */ /* 0x0000a4000021f000 */
[----:B0-----:R-:W-:Y:S02]  /*0ac0*/  MOV R2, RZ ;  /* 0x000000ff00027202 */ /* 0x001fe40000000f00 */
[----:B--2---:R-:W-:-:S05]  /*0ad0*/  IADD3 R4, RZ, -R3, RZ ;  /* 0x80000003ff047210 */ /* 0x004fca0007ffe0ff */
[----:B------:R-:W-:Y:S01]  /*0ae0*/  IMAD R7, R4, R5, RZ ;  /* 0x0000000504077224 */ /* 0x000fe200078e02ff */
[----:B------:R-:W-:-:S03]  /*0af0*/  IABS R4, R37 ;  /* 0x0000002500047213 */ /* 0x000fc60000000000 */
[----:B------:R-:W-:-:S06]  /*0b00*/  IMAD.HI.U32 R3, R3, R7, R2 ;  /* 0x0000000703037227 */ /* 0x000fcc00078e0002 */
[----:B------:R-:W-:Y:S02]  /*0b10*/  IMAD.HI.U32 R34, R3, R4, RZ ;  /* 0x0000000403227227 */ /* 0x000fe400078e00ff */
[----:B------:R-:W0:Y:S03]  /*0b20*/  LDC.64 R2, c[0x0][0x220] ;  /* 0x00008800ff027b82 */ /* 0x000e260000000a00 */
[----:B------:R-:W-:-:S05]  /*0b30*/  IADD3 R0, RZ, -R34, RZ ;  /* 0x80000022ff007210 */ /* 0x000fca0007ffe0ff */
[----:B------:R-:W-:-:S05]  /*0b40*/  IMAD R0, R5, R0, R4 ;  /* 0x0000000005007224 */ /* 0x000fca00078e0204 */
[----:B------:R-:W-:-:S13]  /*0b50*/  ISETP.GT.U32.AND P3, PT, R5, R0, PT ;  /* 0x000000000500720c */ /* 0x000fda0003f64070 */
[-C--:B------:R-:W-:Y:S02]  /*0b60*/  @!P3 IADD3 R0, R0, -R5.reuse, RZ ;  /* 0x800000050000b210 */ /* 0x080fe40007ffe0ff */
[----:B------:R-:W-:Y:S02]  /*0b70*/  @!P3 IADD3 R34, R34, 0x1, RZ ;  /* 0x000000012222b810 */ /* 0x000fe40007ffe0ff */
[----:B------:R-:W-:Y:S02]  /*0b80*/  ISETP.GE.U32.AND P0, PT, R0, R5, PT ;  /* 0x000000050000720c */ /* 0x000fe40003f06070 */
[----:B------:R-:W-:Y:S02]  /*0b90*/  LOP3.LUT R0, R37, R14, RZ, 0x3c, !PT ;  /* 0x0000000e25007212 */ /* 0x000fe400078e3cff */
[----:B------:R-:W-:Y:S02]  /*0ba0*/  ISETP.NE.AND P3, PT, R14, RZ, PT ;  /* 0x000000ff0e00720c */ /* 0x000fe40003f65270 */
[----:B------:R-:W-:-:S02]  /*0bb0*/  ISETP.GE.AND P2, PT, R0, RZ, PT ;  /* 0x000000ff0000720c */ /* 0x000fc40003f46270 */
[----:B------:R-:W-:-:S04]  /*0bc0*/  SHF.R.S32.HI R5, RZ, 0x1f, R38 ;  /* 0x0000001fff057819 */ /* 0x000fc80000011426 */
[----:B------:R-:W-:Y:S02]  /*0bd0*/  LEA.HI R5, R5, R38, RZ, 0x3 ;  /* 0x0000002605057211 */ /* 0x000fe400078f18ff */
[----:B------:R-:W-:Y:S02]  /*0be0*/  @P0 IADD3 R34, R34, 0x1, RZ ;  /* 0x0000000122220810 */ /* 0x000fe40007ffe0ff */
[----:B------:R-:W-:-:S03]  /*0bf0*/  SHF.R.S32.HI R35, RZ, 0x3, R5 ;  /* 0x00000003ff237819 */ /* 0x000fc60000011405 */
[----:B------:R-:W-:Y:S02]  /*0c00*/  @!P2 IADD3 R34, RZ, -R34, RZ ;  /* 0x80000022ff22a210 */ /* 0x000fe40007ffe0ff */
[----:B------:R-:W-:-:S05]  /*0c10*/  @!P3 LOP3.LUT R34, RZ, R14, RZ, 0x33, !PT ;  /* 0x0000000eff22b212 */ /* 0x000fca00078e33ff */
[----:B------:R-:W-:-:S05]  /*0c20*/  IMAD R7, R17, R34, RZ ;  /* 0x0000002211077224 */ /* 0x000fca00078e02ff */
[----:B------:R-:W-:-:S04]  /*0c30*/  SHF.R.S32.HI R0, RZ, 0x1f, R7 ;  /* 0x0000001fff007819 */ /* 0x000fc80000011407 */
[----:B------:R-:W-:-:S04]  /*0c40*/  LEA.HI R0, R0, R7, RZ, 0x3 ;  /* 0x0000000700007211 */ /* 0x000fc800078f18ff */
[----:B------:R-:W-:-:S05]  /*0c50*/  LEA.HI.SX32 R5, R0, R35, 0x1d ;  /* 0x0000002300057211 */ /* 0x000fca00078feaff */
[----:B0-----:R-:W-:Y:S02]  /*0c60*/  IMAD.WIDE R2, R5, 0x4, R2 ;  /* 0x0000000405027825 */ /* 0x001fe400078e0202 */
[----:B------:R-:W0:Y:S04]  /*0c70*/  LDC.64 R4, c[0x0][0x228] ;  /* 0x00008a00ff047b82 */ /* 0x000e280000000a00 */
[----:B------:R-:W2:Y:S01]  /*0c80*/  LDG.E.CONSTANT R3, desc[UR8][R2.64] ;  /* 0x0000000802037981 */ /* 0x000ea2000c1e9900 */
[----:B------:R-:W-:-:S05]  /*0c90*/  IADD3 R7, R38, R7, RZ ;  /* 0x0000000726077210 */ /* 0x000fca0007ffe0ff */
[----:B0-----:R-:W-:-:S05]  /*0ca0*/  IMAD.WIDE R4, R7, 0x2, R4 ;  /* 0x0000000207047825 */ /* 0x001fca00078e0204 */
[----:B------:R-:W3:Y:S04]  /*0cb0*/  LDG.E.CONSTANT R19, desc[UR8][R4.64] ;  /* 0x0000000804137981 */ /* 0x000ee8000c1e9900 */
[----:B------:R0:W4:Y:S01]  /*0cc0*/  LDG.E.CONSTANT R20, desc[UR8][R4.64+0x4] ;  /* 0x0000040804147981 */ /* 0x000122000c1e9900 */
[----:B------:R-:W-:Y:S01]  /*0cd0*/  SHF.L.U32 R36, R38, 0x2, RZ ;  /* 0x0000000226247819 */ /* 0x000fe200000006ff */
[----:B------:R-:W-:Y:S01]  /*0ce0*/  I2F.F16 R6, -0x40 ;  /* 0xffffffc000067906 */ /* 0x000fe20000200c00 */
[----:B------:R-:W-:Y:S01]  /*0cf0*/  ISETP.GE.AND P0, PT, R37, R40, PT ;  /* 0x000000282500720c */ /* 0x000fe20003f06270 */
[----:B------:R-:W-:Y:S01]  /*0d00*/  HFMA2.MMA R41, -RZ, RZ, 0, 0 ;  /* 0x00000000ff297435 */ /* 0x000fe200000001ff */
[----:B------:R-:W-:Y:S02]  /*0d10*/  LOP3.LUT R36, R36, 0x10, RZ, 0xc0, !PT ;  /* 0x0000001024247812 */ /* 0x000fe400078ec0ff */
[----:B------:R-:W-:-:S02]  /*0d20*/  CS2R R10, SRZ ;  /* 0x00000000000a7805 */ /* 0x000fc4000001ff00 */
[----:B------:R-:W-:Y:S02]  /*0d30*/  MOV R15, RZ ;  /* 0x000000ff000f7202 */ /* 0x000fe40000000f00 */
[----:B------:R-:W-:Y:S02]  /*0d40*/  CS2R R44, SRZ ;  /* 0x00000000002c7805 */ /* 0x000fe4000001ff00 */
[----:B------:R-:W-:Y:S01]  /*0d50*/  MOV R48, RZ ;  /* 0x000000ff00307202 */ /* 0x000fe20000000f00 */
[----:B------:R-:W-:Y:S01]  /*0d60*/  BAR.SYNC.DEFER_BLOCKING 0x0 ;  /* 0x0000000000007b1d */ /* 0x000fe20000010000 */
[----:B--2---:R-:W-:-:S04]  /*0d70*/  SHF.R.U32.HI R0, RZ, R36, R3 ;  /* 0x00000024ff007219 */ /* 0x004fc80000011603 */
[--C-:B------:R-:W-:Y:S02]  /*0d80*/  SHF.R.U32.HI R2, RZ, 0x4, R0.reuse ;  /* 0x00000004ff027819 */ /* 0x100fe40000011600 */
[----:B-1----:R-:W-:Y:S02]  /*0d90*/  LOP3.LUT R12, R0, 0xf, RZ, 0xc0, !PT ;  /* 0x0000000f000c7812 */ /* 0x002fe400078ec0ff */
[----:B------:R-:W-:Y:S02]  /*0da0*/  LOP3.LUT R13, R2, 0xf, RZ, 0xc0, !PT ;  /* 0x0000000f020d7812 */ /* 0x000fe400078ec0ff */
[--C-:B------:R-:W-:Y:S02]  /*0db0*/  SHF.R.U32.HI R2, RZ, 0x8, R0.reuse ;  /* 0x00000008ff027819 */ /* 0x100fe40000011600 */
[----:B------:R-:W-:Y:S02]  /*0dc0*/  SHF.R.U32.HI R0, RZ, 0xc, R0 ;  /* 0x0000000cff007819 */ /* 0x000fe40000011600 */
[----:B------:R-:W-:-:S02]  /*0dd0*/  LOP3.LUT R16, R2, 0xf, RZ, 0xc0, !PT ;  /* 0x0000000f02107812 */ /* 0x000fc400078ec0ff */
[----:B------:R-:W-:Y:S01]  /*0de0*/  LOP3.LUT R18, R0, 0xf, RZ, 0xc0, !PT ;  /* 0x0000000f00127812 */ /* 0x000fe200078ec0ff */
[----:B------:R-:W-:Y:S01]  /*0df0*/  HFMA2.MMA R0, -RZ, RZ, 0, 0 ;  /* 0x00000000ff007435 */ /* 0x000fe200000001ff */
[----:B------:R-:W-:Y:S02]  /*0e00*/  IADD3 R3, R12, 0x1, RZ ;  /* 0x000000010c037810 */ /* 0x000fe40007ffe0ff */
[----:B------:R-:W-:Y:S02]  /*0e10*/  IADD3 R7, R16, 0x1, RZ ;  /* 0x0000000110077810 */ /* 0x000fe40007ffe0ff */
[----:B0-----:R-:W-:Y:S02]  /*0e20*/  IADD3 R4, R13, 0x1, RZ ;  /* 0x000000010d047810 */ /* 0x001fe40007ffe0ff */
[----:B------:R-:W-:Y:S01]  /*0e30*/  IADD3 R8, R18, 0x1, RZ ;  /* 0x0000000112087810 */ /* 0x000fe20007ffe0ff */
[----:B------:R-:W0:Y:S01]  /*0e40*/  I2F.F16 R3, R3 ;  /* 0x0000000300037306 */ /* 0x000e220000200c00 */
[----:B------:R-:W-:-:S02]  /*0e50*/  IADD3 R12, R12, 0xe401, RZ ;  /* 0x0000e4010c0c7810 */ /* 0x000fc40007ffe0ff */
[----:B------:R-:W-:Y:S02]  /*0e60*/  IADD3 R13, R13, 0xe401, RZ ;  /* 0x0000e4010d0d7810 */ /* 0x000fe40007ffe0ff */
[----:B------:R-:W-:Y:S02]  /*0e70*/  IADD3 R16, R16, 0xe401, RZ ;  /* 0x0000e40110107810 */ /* 0x000fe40007ffe0ff */
[----:B------:R-:W-:Y:S01]  /*0e80*/  IADD3 R18, R18, 0xe401, RZ ;  /* 0x0000e40112127810 */ /* 0x000fe20007ffe0ff */
[----:B------:R-:W1:Y:S01]  /*0e90*/  I2F.F16 R5, R4 ;  /* 0x0000000400057306 */ /* 0x000e620000200c00 */
[----:B------:R-:W-:Y:S02]  /*0ea0*/  PRMT R29, R12, 0x5410, R12 ;  /* 0x000054100c1d7816 */ /* 0x000fe4000000000c */
[C-C-:B---3--:R-:W-:Y:S02]  /*0eb0*/  PRMT R32, R19.reuse, 0x5410, R19.reuse ;  /* 0x0000541013207816 */ /* 0x148fe40000000013 */
[----:B------:R-:W-:Y:S01]  /*0ec0*/  PRMT R33, R19, 0x7632, R19 ;  /* 0x0000763213217816 */ /* 0x000fe20000000013 */
[----:B0-----:R-:W-:-:S02]  /*0ed0*/  HADD2 R28, R6.H0_H0, -R3.H0_H0 ;  /* 0xa0000003061c7230 */ /* 0x001fc40000000800 */
[----:B------:R-:W0:Y:S01]  /*0ee0*/  I2F.F16 R7, R7 ;  /* 0x0000000700077306 */ /* 0x000e220000200c00 */
[----:B------:R-:W-:Y:S02]  /*0ef0*/  CS2R R2, SRZ ;  /* 0x0000000000027805 */ /* 0x000fe4000001ff00 */
[C-C-:B----4-:R-:W-:Y:S02]  /*0f00*/  PRMT R30, R20.reuse, 0x5410, R20.reuse ;  /* 0x00005410141e7816 */ /* 0x150fe40000000014 */
[----:B------:R-:W-:Y:S02]  /*0f10*/  PRMT R31, R20, 0x7632, R20 ;  /* 0x00007632141f7816 */ /* 0x000fe40000000014 */
[----:B------:R-:W-:Y:S01]  /*0f20*/  PRMT R27, R13, 0x5410, R13 ;  /* 0x000054100d1b7816 */ /* 0x000fe2000000000d */
[----:B-1----:R-:W-:Y:S01]  /*0f30*/  HADD2 R26, R6.H0_H0, -R5.H0_H0 ;  /* 0xa0000005061a7230 */ /* 0x002fe20000000800 */
[----:B------:R-:W1:Y:S01]  /*0f40*/  I2F.F16 R9, R8 ;  /* 0x0000000800097306 */ /* 0x000e620000200c00 */
[----:B------:R-:W-:-:S02]  /*0f50*/  CS2R R4, SRZ ;  /* 0x0000000000047805 */ /* 0x000fc4000001ff00 */
[----:B------:R-:W-:Y:S02]  /*0f60*/  PRMT R25, R16, 0x5410, R16 ;  /* 0x0000541010197816 */ /* 0x000fe40000000010 */
[----:B------:R-:W-:Y:S01]  /*0f70*/  PRMT R12, R18, 0x5410, R18 ;  /* 0x00005410120c7816 */ /* 0x000fe20000000012 */
[C---:B0-----:R-:W-:Y:S02]  /*0f80*/  HADD2 R24, R6.reuse.H0_H0, -R7.H0_H0 ;  /* 0xa000000706187230 */ /* 0x041fe40000000800 */
[----:B-1----:R-:W-:Y:S01]  /*0f90*/  HADD2 R21, R6.H0_H0, -R9.H0_H0 ;  /* 0xa000000906157230 */ /* 0x002fe20000000800 */
[----:B------:R-:W-:Y:S02]  /*0fa0*/  CS2R R6, SRZ ;  /* 0x0000000000067805 */ /* 0x000fe4000001ff00 */
[----:B------:R-:W-:Y:S01]  /*0fb0*/  CS2R R8, SRZ ;  /* 0x0000000000087805 */ /* 0x000fe2000001ff00 */
[----:B------:R-:W-:Y:S06]  /*0fc0*/  @P0 BRA `(.L_x_10) ;  /* 0x00000028001c0947 */ /* 0x000fec0003800000 */
[----:B------:R-:W-:Y:S01]  /*0fd0*/  SHF.R.S32.HI R0, RZ, 0x1f, R37 ;  /* 0x0000001fff007819 */ /* 0x000fe20000011425 */
[----:B------:R-:W0:Y:S01]  /*0fe0*/  S2UR UR5, SR_CgaCtaId ;  /* 0x00000000000579c3 */ /* 0x000e220000008800 */
[----:B------:R-:W-:Y:S01]  /*0ff0*/  ULDC.64 UR6, c[0x0][0x218] ;  /* 0x0000860000067ab9 */ /* 0x000fe20000000a00 */
[----:B------:R-:W-:Y:S01]  /*1000*/  UMOV UR4, 0x400 ;  /* 0x0000040000047882 */ /* 0x000fe20000000000 */
[----:B------:R-:W-:Y:S02]  /*1010*/  LEA.HI R0, R0, R37, RZ, 0x3 ;  /* 0x0000002500007211 */ /* 0x000fe400078f18ff */
[----:B------:R-:W-:Y:S02]  /*1020*/  IADD3 R14, R37, R14, RZ ;  /* 0x0000000e250e7210 */ /* 0x000fe40007ffe0ff */
[----:B------:R-:W-:-:S05]  /*1030*/  SHF.R.S32.HI R0, RZ, 0x3, R0 ;  /* 0x00000003ff007819 */ /* 0x000fca0000011400 */
[----:B------:R-:W-:-:S05]  /*1040*/  IMAD R17, R0, R17, RZ ;  /* 0x0000001100117224 */ /* 0x000fca00078e02ff */
[----:B------:R-:W-:Y:S02]  /*1050*/  SHF.R.S32.HI R13, RZ, 0x1f, R17 ;  /* 0x0000001fff0d7819 */ /* 0x000fe40000011411 */
[----:B------:R-:W-:-:S04]  /*1060*/  IADD3 R17, P0, R38, R17, RZ ;  /* 0x0000001126117210 */ /* 0x000fc80007f1e0ff */
[----:B------:R-:W-:Y:S01]  /*1070*/  LEA.HI.X.SX32 R0, R38, R13, 0x1, P0 ;  /* 0x0000000d26007211 */ /* 0x000fe200000f0eff */
[----:B0-----:R-:W-:Y:S01]  /*1080*/  ULEA UR4, UR5, UR4, 0x18 ;  /* 0x0000000405047291 */ /* 0x001fe2000f8ec03f */
[C---:B------:R-:W-:Y:S02]  /*1090*/  LEA R42, P0, R17.reuse, UR6, 0x2 ;  /* 0x00000006112a7c11 */ /* 0x040fe4000f8010ff */
[----:B------:R-:W-:Y:S01]  /*10a0*/  MOV R13, R21 ;  /* 0x00000015000d7202 */ /* 0x000fe20000000f00 */
[----:B------:R-:W-:Y:S01]  /*10b0*/  ULDC UR5, c[0x0][0x23c] ;  /* 0x00008f0000057ab9 */ /* 0x000fe20000000800 */
[----:B------:R-:W-:Y:S02]  /*10c0*/  LEA.HI.X R43, R17, UR7, R0, 0x2, P0 ;  /* 0x00000007112b7c11 */ /* 0x000fe400080f1400 */
[----:B------:R-:W-:-:S07]  /*10d0*/  MOV R0, RZ ;  /* 0x000000ff00007202 */ /* 0x000fce0000000f00 */
.L_x_16:
[----:B------:R-:W-:-:S13]  /*10e0*/  ISETP.NE.AND P0, PT, R37, R14, PT ;  /* 0x0000000e2500720c */ /* 0x000fda0003f05270 */
[----:B------:R-:W-:Y:S05]  /*10f0*/  @P0 BRA `(.L_x_11) ;  /* 0x0000000000c00947 */ /* 0x000fea0003800000 */
[----:B------:R-:W0:Y:S01]  /*1100*/  LDC.64 R12, c[0x0][0x220] ;  /* 0x00008800ff0c7b82 */ /* 0x000e220000000a00 */
[----:B------:R-:W-:-:S05]  /*1110*/  IADD3 R34, R34, 0x1, RZ ;  /* 0x0000000122227810 */ /* 0x000fca0007ffe0ff */
[----:B------:R-:W-:Y:S02]  /*1120*/  IMAD R19, R34, UR5, RZ ;  /* 0x0000000522137c24 */ /* 0x000fe4000f8e02ff */
[----:B------:R-:W1:Y:S03]  /*1130*/  LDC R22, c[0x0][0x248] ;  /* 0x00009200ff167b82 */ /* 0x000e660000000800 */
        /* <DEDUP_REMOVED lines=10> */
[----:B------:R-:W-:Y:S01]  /*11e0*/  I2F.F16 R30, -0x40 ;  /* 0xffffffc0001e7906 */ /* 0x000fe20000200c00 */
[----:B--2---:R-:W-:-:S04]  /*11f0*/  SHF.R.U32.HI R14, RZ, R36, R13 ;  /* 0x00000024ff0e7219 */ /* 0x004fc8000001160d */
[----:B------:R-:W-:Y:S02]  /*1200*/  LOP3.LUT R18, R14, 0xf, RZ, 0xc0, !PT ;  /* 0x0000000f0e127812 */ /* 0x000fe400078ec0ff */
[--C-:B------:R-:W-:Y:S02]  /*1210*/  SHF.R.U32.HI R19, RZ, 0x4, R14.reuse ;  /* 0x00000004ff137819 */ /* 0x100fe4000001160e */
[--C-:B------:R-:W-:Y:S02]  /*1220*/  SHF.R.U32.HI R12, RZ, 0x8, R14.reuse ;  /* 0x00000008ff0c7819 */ /* 0x100fe4000001160e */
[----:B------:R-:W-:Y:S02]  /*1230*/  SHF.R.U32.HI R14, RZ, 0xc, R14 ;  /* 0x0000000cff0e7819 */ /* 0x000fe4000001160e */
[----:B------:R-:W-:Y:S02]  /*1240*/  LOP3.LUT R19, R19, 0xf, RZ, 0xc0, !PT ;  /* 0x0000000f13137812 */ /* 0x000fe400078ec0ff */
[----:B------:R-:W-:-:S02]  /*1250*/  LOP3.LUT R12, R12, 0xf, RZ, 0xc0, !PT ;  /* 0x0000000f0c0c7812 */ /* 0x000fc400078ec0ff */
[----:B0-----:R-:W-:Y:S02]  /*1260*/  LOP3.LUT R16, R14, 0xf, RZ, 0xc0, !PT ;  /* 0x0000000f0e107812 */ /* 0x001fe400078ec0ff */
[----:B------:R-:W-:Y:S02]  /*1270*/  IADD3 R13, R19, 0x1, RZ ;  /* 0x00000001130d7810 */ /* 0x000fe40007ffe0ff */
[----:B------:R-:W-:Y:S02]  /*1280*/  IADD3 R20, R18, 0x1, RZ ;  /* 0x0000000112147810 */ /* 0x000fe40007ffe0ff */
[----:B------:R-:W-:Y:S02]  /*1290*/  IADD3 R17, R12, 0x1, RZ ;  /* 0x000000010c117810 */ /* 0x000fe40007ffe0ff */
[----:B------:R-:W-:Y:S01]  /*12a0*/  IADD3 R21, R16, 0x1, RZ ;  /* 0x0000000110157810 */ /* 0x000fe20007ffe0ff */
[----:B------:R-:W0:Y:S01]  /*12b0*/  I2F.F16 R13, R13 ;  /* 0x0000000d000d7306 */ /* 0x000e220000200c00 */
[----:B------:R-:W-:-:S02]  /*12c0*/  IADD3 R12, R12, 0xe401, RZ ;  /* 0x0000e4010c0c7810 */ /* 0x000fc40007ffe0ff */
[----:B------:R-:W-:Y:S02]  /*12d0*/  IADD3 R18, R18, 0xe401, RZ ;  /* 0x0000e40112127810 */ /* 0x000fe40007ffe0ff */
[----:B------:R-:W-:Y:S02]  /*12e0*/  IADD3 R19, R19, 0xe401, RZ ;  /* 0x0000e40113137810 */ /* 0x000fe40007ffe0ff */
[----:B------:R-:W-:Y:S01]  /*12f0*/  IADD3 R16, R16, 0xe401, RZ ;  /* 0x0000e40110107810 */ /* 0x000fe20007ffe0ff */
[----:B------:R-:W2:Y:S01]  /*1300*/  I2F.F16 R20, R20 ;  /* 0x0000001400147306 */ /* 0x000ea20000200c00 */
[----:B---3--:R-:W-:Y:S02]  /*1310*/  PRMT R32, R33, 0x5410, R33 ;  /* 0x0000541021207816 */ /* 0x008fe40000000021 */
[----:B------:R-:W-:Y:S02]  /*1320*/  PRMT R25, R12, 0x5410, R12 ;  /* 0x000054100c197816 */ /* 0x000fe4000000000c */
[----:B-1----:R-:W-:Y:S01]  /*1330*/  IADD3 R14, R37, R22, RZ ;  /* 0x00000016250e7210 */ /* 0x002fe20007ffe0ff */
[----:B0-----:R-:W-:-:S02]  /*1340*/  HADD2 R26, R30.H0_H0, -R13.H0_H0 ;  /* 0xa000000d1e1a7230 */ /* 0x001fc40000000800 */
[----:B------:R-:W0:Y:S01]  /*1350*/  I2F.F16 R17, R17 ;  /* 0x0000001100117306 */ /* 0x000e220000200c00 */
[----:B------:R-:W-:Y:S02]  /*1360*/  PRMT R33, R33, 0x7632, R33 ;  /* 0x0000763221217816 */ /* 0x000fe40000000021 */
[----:B------:R-:W-:Y:S02]  /*1370*/  PRMT R29, R18, 0x5410, R18 ;  /* 0x00005410121d7816 */ /* 0x000fe40000000012 */
[----:B------:R-:W-:Y:S01]  /*1380*/  PRMT R27, R19, 0x5410, R19 ;  /* 0x00005410131b7816 */ /* 0x000fe20000000013 */
[C---:B--2---:R-:W-:Y:S02]  /*1390*/  HADD2 R28, R30.reuse.H0_H0, -R20.H0_H0 ;  /* 0xa00000141e1c7230 */ /* 0x044fe40000000800 */
[----:B------:R-:W1:Y:S01]  /*13a0*/  I2F.F16 R21, R21 ;  /* 0x0000001500157306 */ /* 0x000e620000200c00 */
[----:B------:R-:W-:Y:S01]  /*13b0*/  PRMT R12, R16, 0x5410, R16 ;  /* 0x00005410100c7816 */ /* 0x000fe20000000010 */
[----:B0-----:R-:W-:-:S02]  /*13c0*/  HADD2 R24, R30.H0_H0, -R17.H0_H0 ;  /* 0xa00000111e187230 */ /* 0x001fc40000000800 */
[----:B-1----:R-:W-:Y:S01]  /*13d0*/  HADD2 R13, R30.H0_H0, -R21.H0_H0 ;  /* 0xa00000151e0d7230 */ /* 0x002fe20000000800 */
[C-C-:B----4-:R-:W-:Y:S02]  /*13e0*/  PRMT R30, R31.reuse, 0x5410, R31.reuse ;  /* 0x000054101f1e7816 */ /* 0x150fe4000000001f */
[----:B------:R-:W-:-:S07]  /*13f0*/  PRMT R31, R31, 0x7632, R31 ;  /* 0x000076321f1f7816 */ /* 0x000fce000000001f */
.L_x_11:
[----:B------:R-:W-:Y:S05]  /*1400*/  @!P1 BRA `(.L_x_12) ;  /* 0x0000002000f49947 */ /* 0x000fea0003800000 */
[----:B------:R-:W2:Y:S01]  /*1410*/  LDG.E.128.CONSTANT R16, desc[UR8][R42.64] ;  /* 0x000000082a107981 */ /* 0x000ea2000c1e9d00 */
[----:B------:R-:W-:-:S03]  /*1420*/  ISETP.GE.AND P0, PT, R39, 0x2, PT ;  /* 0x000000022700780c */ /* 0x000fc60003f06270 */
[----:B------:R-:W0:Y:S01]  /*1430*/  LDS.128 R20, [UR4] ;  /* 0x00000004ff147984 */ /* 0x000e220008000c00 */
[----:B--2---:R-:W-:Y:S02]  /*1440*/  LOP3.LUT R46, R16, 0xf000f, RZ, 0xc0, !PT ;  /* 0x000f000f102e7812 */ /* 0x004fe400078ec0ff */
[----:B------:R-:W-:Y:S02]  /*1450*/  LOP3.LUT R51, R17, 0xf000f0, RZ, 0xc0, !PT ;  /* 0x00f000f011337812 */ /* 0x000fe400078ec0ff */
[----:B------:R-:W-:Y:S02]  /*1460*/  LOP3.LUT R52, R18, 0xf000f, RZ, 0xc0, !PT ;  /* 0x000f000f12347812 */ /* 0x000fe400078ec0ff */
[----:B------:R-:W-:Y:S02]  /*1470*/  LOP3.LUT R54, R19, 0xf000f, RZ, 0xc0, !PT ;  /* 0x000f000f13367812 */ /* 0x000fe400078ec0ff */
[----:B------:R-:W-:Y:S02]  /*1480*/  LOP3.LUT R46, R46, 0x64006400, RZ, 0xfc, !PT ;  /* 0x640064002e2e7812 */ /* 0x000fe400078efcff */
[----:B------:R-:W-:-:S02]  /*1490*/  LOP3.LUT R51, R51, 0x64006400, RZ, 0xfc, !PT ;  /* 0x6400640033337812 */ /* 0x000fc400078efcff */
[----:B------:R-:W-:Y:S02]  /*14a0*/  LOP3.LUT R52, R52, 0x64006400, RZ, 0xfc, !PT ;  /* 0x6400640034347812 */ /* 0x000fe400078efcff */
[----:B------:R-:W-:Y:S02]  /*14b0*/  LOP3.LUT R55, R19, 0xf000f0, RZ, 0xc0, !PT ;  /* 0x00f000f013377812 */ /* 0x000fe400078ec0ff */
[----:B------:R-:W-:Y:S02]  /*14c0*/  LOP3.LUT R49, R17, 0xf000f, RZ, 0xc0, !PT ;  /* 0x000f000f11317812 */ /* 0x000fe400078ec0ff */
[----:B------:R-:W-:Y:S02]  /*14d0*/  LOP3.LUT R53, R18, 0xf000f0, RZ, 0xc0, !PT ;  /* 0x00f000f012357812 */ /* 0x000fe400078ec0ff */
[----:B------:R-:W-:Y:S02]  /*14e0*/  LOP3.LUT R47, R16, 0xf000f0, RZ, 0xc0, !PT ;  /* 0x00f000f0102f7812 */ /* 0x000fe400078ec0ff */
[----:B------:R-:W-:Y:S01]  /*14f0*/  LOP3.LUT R57, R54, 0x64006400, RZ, 0xfc, !PT ;  /* 0x6400640036397812 */ /* 0x000fe200078efcff */
[----:B------:R-:W-:Y:S01]  /*1500*/  HFMA2 R54, R51, 0.0625, 0.0625, R26 ;  /* 0x2c002c0033367831 */ /* 0x000fe2000000001a */
[----:B------:R-:W-:Y:S01]  /*1510*/  LOP3.LUT R58, R55, 0x64006400, RZ, 0xfc, !PT ;  /* 0x64006400373a7812 */ /* 0x000fe200078efcff */
[----:B------:R-:W-:Y:S01]  /*1520*/  HFMA2.MMA R55, R46, 1, 1, R29 ;  /* 0x3c003c002e377835 */ /* 0x000fe2000000001d */
[----:B------:R-:W-:Y:S01]  /*1530*/  LOP3.LUT R50, R49, 0x64006400, RZ, 0xfc, !PT ;  /* 0x6400640031327812 */ /* 0x000fe200078efcff */
[----:B------:R-:W-:Y:S01]  /*1540*/  HFMA2.MMA R51, R52, 1, 1, R25 ;  /* 0x3c003c0034337835 */ /* 0x000fe20000000019 */
[----:B------:R-:W-:-:S02]  /*1550*/  LOP3.LUT R49, R53, 0x64006400, RZ, 0xfc, !PT ;  /* 0x6400640035317812 */ /* 0x000fc400078efcff */
[----:B------:R-:W-:Y:S01]  /*1560*/  LOP3.LUT R47, R47, 0x64006400, RZ, 0xfc, !PT ;  /* 0x640064002f2f7812 */ /* 0x000fe200078efcff */
[----:B------:R-:W-:Y:S01]  /*1570*/  HADD2 R53, R50, R27 ;  /* 0x0000001b32357230 */ /* 0x000fe20000000000 */
[----:B------:R-:W-:Y:S01]  /*1580*/  SHF.R.U32.HI R16, RZ, 0x8, R16 ;  /* 0x00000008ff107819 */ /* 0x000fe20000011610 */
[-C--:B0-----:R-:W-:Y:S01]  /*1590*/  HFMA2.MMA R46, R55, R20.reuse, RZ ;  /* 0x00000014372e7235 */ /* 0x081fe200000000ff */
[----:B------:R-:W-:Y:S01]  /*15a0*/  HFMA2 R50, R58, 0.0625, 0.0625, R13 ;  /* 0x2c002c003a327831 */ /* 0x000fe2000000000d */
[----:B------:R-:W-:Y:S01]  /*15b0*/  HFMA2.MMA R52, R49, 0.0625, 0.0625, R24 ;  /* 0x2c002c0031347835 */ /* 0x000fe20000000018 */
[----:B------:R-:W-:Y:S01]  /*15c0*/  HADD2 R49, R57, R12 ;  /* 0x0000000c39317230 */ /* 0x000fe20000000000 */
[----:B------:R-:W-:Y:S01]  /*15d0*/  HFMA2.MMA R56, R47, 0.0625, 0.0625, R28 ;  /* 0x2c002c002f387835 */ /* 0x000fe2000000001c */
[-C--:B------:R-:W-:Y:S01]  /*15e0*/  HFMA2 R47, R53, R20.reuse, RZ.H0_H0 ;  /* 0x00000014352f7231 */ /* 0x080fe200000400ff */
[----:B------:R-:W-:Y:S01]  /*15f0*/  HFMA2.MMA R62, R51, R20, RZ ;  /* 0x00000014333e7235 */ /* 0x000fe200000000ff */
[----:B------:R-:W-:Y:S01]  /*1600*/  HFMA2 R20, R49, R20, RZ.H0_H0 ;  /* 0x0000001431147231 */ /* 0x000fe200000400ff */
[----:B------:R-:W-:Y:S01]  /*1610*/  SHF.R.U32.HI R19, RZ, 0x8, R19 ;  /* 0x00000008ff137819 */ /* 0x000fe20000011613 */
[-C--:B------:R-:W-:Y:S01]  /*1620*/  HFMA2 R47, R54, R21.reuse, R47 ;  /* 0x00000015362f7231 */ /* 0x080fe2000000002f */
[----:B------:R-:W-:Y:S01]  /*1630*/  SHF.R.U32.HI R17, RZ, 0x8, R17 ;  /* 0x00000008ff117819 */ /* 0x000fe20000011611 */
[----:B------:R-:W-:Y:S01]  /*1640*/  HFMA2 R20, R50, R21, R20 ;  /* 0x0000001532147231 */ /* 0x000fe20000000014 */
[-C--:B------:R-:W-:Y:S01]  /*1650*/  HFMA2.MMA R46, R56, R21.reuse, R46 ;  /* 0x00000015382e7235 */ /* 0x080fe2000000002e */
[----:B------:R-:W-:Y:S01]  /*1660*/  LOP3.LUT R61, R19, 0xf000f, RZ, 0xc0, !PT ;  /* 0x000f000f133d7812 */ /* 0x000fe200078ec0ff */
[----:B------:R-:W-:Y:S01]  /*1670*/  HFMA2.MMA R62, R52, R21, R62 ;  /* 0x00000015343e7235 */ /* 0x000fe2000000003e */
[----:B------:R-:W-:-:S02]  /*1680*/  LOP3.LUT R21, R16, 0xf000f, RZ, 0xc0, !PT ;  /* 0x000f000f10157812 */ /* 0x000fc400078ec0ff */
[----:B------:R-:W-:Y:S02]  /*1690*/  LOP3.LUT R57, R17, 0xf000f, RZ, 0xc0, !PT ;  /* 0x000f000f11397812 */ /* 0x000fe400078ec0ff */
[----:B------:R-:W-:Y:S02]  /*16a0*/  LOP3.LUT R58, R21, 0x64006400, RZ, 0xfc, !PT ;  /* 0x64006400153a7812 */ /* 0x000fe400078efcff */
[----:B------:R-:W-:Y:S02]  /*16b0*/  LOP3.LUT R21, R61, 0x64006400, RZ, 0xfc, !PT ;  /* 0x640064003d157812 */ /* 0x000fe400078efcff */
[----:B------:R-:W-:Y:S01]  /*16c0*/  SHF.R.U32.HI R18, RZ, 0x8, R18 ;  /* 0x00000008ff127819 */ /* 0x000fe20000011612 */
[----:B------:R-:W-:Y:S01]  /*16d0*/  HADD2 R61, R58, R29 ;  /* 0x0000001d3a3d7230 */ /* 0x000fe20000000000 */
[----:B------:R-:W-:Y:S02]  /*16e0*/  LOP3.LUT R60, R57, 0x64006400, RZ, 0xfc, !PT ;  /* 0x64006400393c7812 */ /* 0x000fe400078efcff */
[----:B------:R-:W-:Y:S01]  /*16f0*/  HFMA2.MMA R21, R21, 1, 1, R12 ;  /* 0x3c003c0015157835 */ /* 0x000fe2000000000c */
[----:B------:R-:W-:-:S02]  /*1700*/  LOP3.LUT R59, R18, 0xf000f, RZ, 0xc0, !PT ;  /* 0x000f000f123b7812 */ /* 0x000fc400078ec0ff */
[----:B------:R-:W-:Y:S01]  /*1710*/  LOP3.LUT R16, R16, 0xf000f0, RZ, 0xc0, !PT ;  /* 0x00f000f010107812 */ /* 0x000fe200078ec0ff */
[----:B------:R-:W-:Y:S01]  /*1720*/  HFMA2.MMA R46, R61, R22, R46 ;  /* 0x000000163d2e7235 */ /* 0x000fe2000000002e */
[----:B------:R-:W-:Y:S01]  /*1730*/  LOP3.LUT R64, R59, 0x64006400, RZ, 0xfc, !PT ;  /* 0x640064003b407812 */ /* 0x000fe200078efcff */
[----:B------:R-:W-:Y:S01]  /*1740*/  HFMA2.MMA R59, R60, 1, 1, R27 ;  /* 0x3c003c003c3b7835 */ /* 0x000fe2000000001b */
[----:B------:R-:W-:-:S03]  /*1750*/  LOP3.LUT R18, R18, 0xf000f0, RZ, 0xc0, !PT ;  /* 0x00f000f012127812 */ /* 0x000fc600078ec0ff */
[----:B------:R-:W-:Y:S01]  /*1760*/  HADD2 R57, R64, R25 ;  /* 0x0000001940397230 */ /* 0x000fe20000000000 */
[----:B------:R-:W-:Y:S01]  /*1770*/  LOP3.LUT R65, R18, 0x64006400, RZ, 0xfc, !PT ;  /* 0x6400640012417812 */ /* 0x000fe200078efcff */
[-C--:B------:R-:W-:Y:S01]  /*1780*/  HFMA2 R63, R21, R22.reuse, R20 ;  /* 0x00000016153f7231 */ /* 0x080fe20000000014 */
[----:B------:R-:W-:Y:S02]  /*1790*/  LOP3.LUT R20, R17, 0xf000f0, RZ, 0xc0, !PT ;  /* 0x00f000f011147812 */ /* 0x000fe400078ec0ff */
[----:B------:R-:W-:Y:S01]  /*17a0*/  LOP3.LUT R17, R16, 0x64006400, RZ, 0xfc, !PT ;  /* 0x6400640010117812 */ /* 0x000fe200078efcff */
[----:B------:R-:W-:Y:S01]  /*17b0*/  HFMA2 R47, R59, R22, R47 ;  /* 0x000000163b2f7231 */ /* 0x000fe2000000002f */
[----:B------:R-:W-:Y:S01]  /*17c0*/  HFMA2.MMA R62, R57, R22, R62 ;  /* 0x00000016393e7235 */ /* 0x000fe2000000003e */
[----:B------:R-:W-:Y:S02]  /*17d0*/  LOP3.LUT R22, R19, 0xf000f0, RZ, 0xc0, !PT ;  /* 0x00f000f013167812 */ /* 0x000fe400078ec0ff */
[----:B------:R-:W-:Y:S01]  /*17e0*/  LOP3.LUT R19, R20, 0x64006400, RZ, 0xfc, !PT ;  /* 0x6400640014137812 */ /* 0x000fe200078efcff */
[----:B------:R-:W-:Y:S01]  /*17f0*/  HFMA2.MMA R60, R17, 0.0625, 0.0625, R28 ;  /* 0x2c002c00113c7835 */ /* 0x000fe2000000001c */
[----:B------:R-:W-:Y:S01]  /*1800*/  LOP3.LUT R22, R22, 0x64006400, RZ, 0xfc, !PT ;  /* 0x6400640016167812 */ /* 0x000fe200078efcff */
[----:B------:R-:W-:-:S02]  /*1810*/  HFMA2.MMA R20, R65, 0.0625, 0.0625, R24 ;  /* 0x2c002c0041147835 */ /* 0x000fc40000000018 */
[----:B------:R-:W-:Y:S02]  /*1820*/  HFMA2 R58, R19, 0.0625, 0.0625, R26 ;  /* 0x2c002c00133a7831 */ /* 0x000fe4000000001a */
[----:B------:R-:W-:Y:S02]  /*1830*/  HFMA2 R22, R22, 0.0625, 0.0625, R13 ;  /* 0x2c002c0016167831 */ /* 0x000fe4000000000d */
[-C--:B------:R-:W-:Y:S01]  /*1840*/  HFMA2.MMA R16, R60, R23.reuse, R46 ;  /* 0x000000173c107235 */ /* 0x080fe2000000002e */
[-C--:B------:R-:W-:Y:S01]  /*1850*/  HFMA2 R47, R58, R23.reuse, R47 ;  /* 0x000000173a2f7231 */ /* 0x080fe2000000002f */
[----:B------:R-:W-:Y:S01]  /*1860*/  HFMA2.MMA R46, R20, R23, R62 ;  /* 0x00000017142e7235 */ /* 0x000fe2000000003e */
[----:B------:R-:W-:Y:S02]  /*1870*/  HFMA2 R63, R22, R23, R63 ;  /* 0x00000017163f7231 */ /* 0x000fe4000000003f */
[----:B------:R-:W-:Y:S02]  /*1880*/  HFMA2 R47, R47, R33, R48 ;  /* 0x000000212f2f7231 */ /* 0x000fe40000000030 */
[----:B------:R-:W-:Y:S01]  /*1890*/  HFMA2 R44, R63, R31, R44 ;  /* 0x0000001f3f2c7231 */ /* 0x000fe2000000002c */
[----:B------:R-:W-:-:S02]  /*18a0*/  HFMA2.MMA R45, R16, R32, R45 ;  /* 0x00000020102d7235 */ /* 0x000fc4000000002d */
[----:B------:R-:W-:Y:S01]  /*18b0*/  HFMA2.MMA R46, R46, R30, R41 ;  /* 0x0000001e2e2e7235 */ /* 0x000fe20000000029 */
[----:B------:R-:W-:Y:S10]  /*18c0*/  @!P0 BRA `(.L_x_13) ;  /* 0x00000004000c8947 */ /* 0x000ff40003800000 */
[----:B------:R-:W0:Y:S01]  /*18d0*/  LDS.128 R16, [UR4+0x100] ;  /* 0x00010004ff107984 */ /* 0x000e220008000c00 */
[----:B------:R-:W-:Y:S01]  /*18e0*/  ISETP.NE.AND P2, PT, R39, 0x2, PT ;  /* 0x000000022700780c */ /* 0x000fe20003f45270 */
[-C--:B0-----:R-:W-:Y:S01]  /*18f0*/  HFMA2.MMA R23, R55, R16.reuse, RZ ;  /* 0x0000001037177235 */ /* 0x081fe200000000ff */
[-C--:B------:R-:W-:Y:S01]  /*1900*/  HFMA2 R41, R53, R16.reuse, RZ.H0_H0 ;  /* 0x0000001035297231 */ /* 0x080fe200000400ff */
[----:B------:R-:W-:Y:S01]  /*1910*/  HFMA2.MMA R48, R51, R16, RZ ;  /* 0x0000001033307235 */ /* 0x000fe200000000ff */
[----:B------:R-:W-:Y:S02]  /*1920*/  HFMA2 R16, R49, R16, RZ.H0_H0 ;  /* 0x0000001031107231 */ /* 0x000fe400000400ff */
[-C--:B------:R-:W-:Y:S02]  /*1930*/  HFMA2 R41, R54, R17.reuse, R41 ;  /* 0x0000001136297231 */ /* 0x080fe40000000029 */
[----:B------:R-:W-:Y:S01]  /*1940*/  HFMA2 R16, R50, R17, R16 ;  /* 0x0000001132107231 */ /* 0x000fe20000000010 */
[-C--:B------:R-:W-:Y:S01]  /*1950*/  HFMA2.MMA R23, R56, R17.reuse, R23 ;  /* 0x0000001138177235 */ /* 0x080fe20000000017 */
[----:B------:R-:W-:Y:S01]  /*1960*/  HFMA2 R41, R59, R18, R41 ;  /* 0x000000123b297231 */ /* 0x000fe20000000029 */
[----:B------:R-:W-:-:S03]  /*1970*/  HFMA2.MMA R48, R52, R17, R48 ;  /* 0x0000001134307235 */ /* 0x000fc60000000030 */
[----:B------:R-:W-:-:S03]  /*1980*/  HFMA2 R41, R58, R19, R41 ;  /* 0x000000133a297231 */ /* 0x000fc60000000029 */
[-C--:B------:R-:W-:Y:S01]  /*1990*/  HFMA2.MMA R23, R61, R18.reuse, R23 ;  /* 0x000000123d177235 */ /* 0x080fe20000000017 */
[----:B------:R-:W-:Y:S01]  /*19a0*/  HFMA2 R10, R41, R33, R10 ;  /* 0x00000021290a7231 */ /* 0x000fe2000000000a */
[----:B------:R-:W-:Y:S01]  /*19b0*/  HFMA2.MMA R48, R57, R18, R48 ;  /* 0x0000001239307235 */ /* 0x000fe20000000030 */
[----:B------:R-:W-:-:S04]  /*19c0*/  HFMA2 R18, R21, R18, R16 ;  /* 0x0000001215127231 */ /* 0x000fc80000000010 */
[----:B------:R-:W-:Y:S01]  /*19d0*/  HFMA2 R18, R22, R19, R18 ;  /* 0x0000001316127231 */ /* 0x000fe20000000012 */
[-C--:B------:R-:W-:Y:S02]  /*19e0*/  HFMA2.MMA R16, R60, R19.reuse, R23 ;  /* 0x000000133c107235 */ /* 0x080fe40000000017 */
[----:B------:R-:W-:Y:S01]  /*19f0*/  HFMA2.MMA R48, R20, R19, R48 ;  /* 0x0000001314307235 */ /* 0x000fe20000000030 */
[----:B------:R-:W-:-:S05]  /*1a00*/  HFMA2 R8, R18, R31, R8 ;  /* 0x0000001f12087231 */ /* 0x000fca0000000008 */
[----:B------:R-:W-:Y:S02]  /*1a10*/  HFMA2.MMA R11, R16, R32, R11 ;  /* 0x00000020100b7235 */ /* 0x000fe4000000000b */
[----:B------:R-:W-:Y:S01]  /*1a20*/  HFMA2.MMA R9, R48, R30, R9 ;  /* 0x0000001e30097235 */ /* 0x000fe20000000009 */
[----:B------:R-:W-:Y:S10]  /*1a30*/  @!P2 BRA `(.L_x_13) ;  /* 0x0000000000b0a947 */ /* 0x000ff40003800000 */
[----:B------:R-:W0:Y:S01]  /*1a40*/  LDS.128 R16, [UR4+0x200] ;  /* 0x00020004ff107984 */ /* 0x000e220008000c00 */
[----:B------:R-:W-:Y:S01]  /*1a50*/  ISETP.GE.AND P2, PT, R39, 0x4, PT ;  /* 0x000000042700780c */ /* 0x000fe20003f46270 */
        /* <DEDUP_REMOVED lines=21> */
[----:B------:R-:W0:Y:S02]  /*1bb0*/  LDS.128 R16, [UR4+0x300] ;  /* 0x00030004ff107984 */ /* 0x000e240008000c00 */
        /* <DEDUP_REMOVED lines=19> */
[----:B------:R-:W-:-:S11]  /*1cf0*/  HFMA2.MMA R2, R51, R30, R2 ;  /* 0x0000001e33027235 */ /* 0x000fd60000000002 */
.L_x_13:
[----:B------:R-:W0:Y:S01]  /*1d00*/  LDC R41, c[0x0][0x23c] ;  /* 0x00008f00ff297b82 */ /* 0x000e220000000800 */
[----:B------:R-:W1:Y:S01]  /*1d10*/  LDS.128 R20, [UR4+0x10] ;  /* 0x00001004ff147984 */ /* 0x000e620008000c00 */
[----:B0-----:R-:W-:-:S05]  /*1d20*/  IMAD.WIDE R62, R41, 0x4, R42 ;  /* 0x00000004293e7825 */ /* 0x001fca00078e022a */
[----:B------:R-:W2:Y:S02]  /*1d30*/  LDG.E.128.CONSTANT R16, desc[UR8][R62.64] ;  /* 0x000000083e107981 */ /* 0x000ea4000c1e9d00 */
[C---:B--2---:R-:W-:Y:S02]  /*1d40*/  LOP3.LUT R48, R16.reuse, 0xf000f, RZ, 0xc0, !PT ;  /* 0x000f000f10307812 */ /* 0x044fe400078ec0ff */
[----:B------:R-:W-:Y:S02]  /*1d50*/  LOP3.LUT R49, R16, 0xf000f0, RZ, 0xc0, !PT ;  /* 0x00f000f010317812 */ /* 0x000fe400078ec0ff */
[C---:B------:R-:W-:Y:S02]  /*1d60*/  LOP3.LUT R50, R17.reuse, 0xf000f, RZ, 0xc0, !PT ;  /* 0x000f000f11327812 */ /* 0x040fe400078ec0ff */
[----:B------:R-:W-:Y:S02]  /*1d70*/  LOP3.LUT R52, R17, 0xf000f0, RZ, 0xc0, !PT ;  /* 0x00f000f011347812 */ /* 0x000fe400078ec0ff */
[----:B------:R-:W-:-:S02]  /*1d80*/  LOP3.LUT R54, R18, 0xf000f, RZ, 0xc0, !PT ;  /* 0x000f000f12367812 */ /* 0x000fc400078ec0ff */
[----:B------:R-:W-:Y:S02]  /*1d90*/  LOP3.LUT R48, R48, 0x64006400, RZ, 0xfc, !PT ;  /* 0x6400640030307812 */ /* 0x000fe400078efcff */
[----:B------:R-:W-:Y:S02]  /*1da0*/  LOP3.LUT R51, R49, 0x64006400, RZ, 0xfc, !PT ;  /* 0x6400640031337812 */ /* 0x000fe400078efcff */
[----:B------:R-:W-:Y:S01]  /*1db0*/  LOP3.LUT R50, R50, 0x64006400, RZ, 0xfc, !PT ;  /* 0x6400640032327812 */ /* 0x000fe200078efcff */
[----:B------:R-:W-:Y:S01]  /*1dc0*/  HADD2 R49, R48, R29 ;  /* 0x0000001d30317230 */ /* 0x000fe20000000000 */
[----:B------:R-:W-:Y:S02]  /*1dd0*/  LOP3.LUT R53, R52, 0x64006400, RZ, 0xfc, !PT ;  /* 0x6400640034357812 */ /* 0x000fe400078efcff */
[----:B------:R-:W-:Y:S01]  /*1de0*/  LOP3.LUT R54, R54, 0x64006400, RZ, 0xfc, !PT ;  /* 0x6400640036367812 */ /* 0x000fe200078efcff */
[----:B------:R-:W-:Y:S01]  /*1df0*/  HFMA2.MMA R48, R51, 0.0625, 0.0625, R28 ;  /* 0x2c002c0033307835 */ /* 0x000fe2000000001c */
[----:B------:R-:W-:Y:S01]  /*1e00*/  LOP3.LUT R55, R18, 0xf000f0, RZ, 0xc0, !PT ;  /* 0x00f000f012377812 */ /* 0x000fe200078ec0ff */
[----:B------:R-:W-:Y:S01]  /*1e10*/  HADD2 R51, R50, R27 ;  /* 0x0000001b32337230 */ /* 0x000fe20000000000 */
[----:B------:R-:W-:Y:S01]  /*1e20*/  LOP3.LUT R56, R19, 0xf000f, RZ, 0xc0, !PT ;  /* 0x000f000f13387812 */ /* 0x000fe200078ec0ff */
[----:B------:R-:W-:Y:S01]  /*1e30*/  HFMA2 R50, R53, 0.0625, 0.0625, R26 ;  /* 0x2c002c0035327831 */ /* 0x000fe2000000001a */
[----:B------:R-:W-:Y:S01]  /*1e40*/  HFMA2.MMA R53, R54, 1, 1, R25 ;  /* 0x3c003c0036357835 */ /* 0x000fe20000000019 */
[----:B------:R-:W-:Y:S01]  /*1e50*/  LOP3.LUT R55, R55, 0x64006400, RZ, 0xfc, !PT ;  /* 0x6400640037377812 */ /* 0x000fe200078efcff */
[----:B-1----:R-:W-:Y:S01]  /*1e60*/  HFMA2.MMA R64, R49, R20, RZ ;  /* 0x0000001431407235 */ /* 0x002fe200000000ff */
[----:B------:R-:W-:Y:S01]  /*1e70*/  LOP3.LUT R58, R19, 0xf000f0, RZ, 0xc0, !PT ;  /* 0x00f000f0133a7812 */ /* 0x000fe200078ec0ff */
[----:B------:R-:W-:Y:S01]  /*1e80*/  HFMA2 R60, R51, R20, RZ.H0_H0 ;  /* 0x00000014333c7231 */ /* 0x000fe200000400ff */
[----:B------:R-:W-:-:S02]  /*1e90*/  LOP3.LUT R57, R56, 0x64006400, RZ, 0xfc, !PT ;  /* 0x6400640038397812 */ /* 0x000fc400078efcff */
[----:B------:R-:W-:Y:S01]  /*1ea0*/  LOP3.LUT R58, R58, 0x64006400, RZ, 0xfc, !PT ;  /* 0x640064003a3a7812 */ /* 0x000fe200078efcff */
[----:B------:R-:W-:Y:S01]  /*1eb0*/  HFMA2.MMA R52, R55, 0.0625, 0.0625, R24 ;  /* 0x2c002c0037347835 */ /* 0x000fe20000000018 */
[----:B------:R-:W-:Y:S01]  /*1ec0*/  SHF.R.U32.HI R16, RZ, 0x8, R16 ;  /* 0x00000008ff107819 */ /* 0x000fe20000011610 */
[----:B------:R-:W-:Y:S01]  /*1ed0*/  HADD2 R55, R57, R12 ;  /* 0x0000000c39377230 */ /* 0x000fe20000000000 */
[----:B------:R-:W-:Y:S01]  /*1ee0*/  HFMA2.MMA R56, R53, R20, RZ ;  /* 0x0000001435387235 */ /* 0x000fe200000000ff */
[----:B------:R-:W-:Y:S01]  /*1ef0*/  HFMA2 R54, R58, 0.0625, 0.0625, R13 ;  /* 0x2c002c003a367831 */ /* 0x000fe2000000000d */
[-C--:B------:R-:W-:Y:S01]  /*1f00*/  HFMA2.MMA R64, R48, R21.reuse, R64 ;  /* 0x0000001530407235 */ /* 0x080fe20000000040 */
[----:B------:R-:W-:Y:S01]  /*1f10*/  HFMA2 R20, R55, R20, RZ.H0_H0 ;  /* 0x0000001437147231 */ /* 0x000fe200000400ff */
[----:B------:R-:W-:Y:S01]  /*1f20*/  SHF.R.U32.HI R58, RZ, 0x8, R17 ;  /* 0x00000008ff3a7819 */ /* 0x000fe20000011611 */
[-C--:B------:R-:W-:Y:S01]  /*1f30*/  HFMA2 R60, R50, R21.reuse, R60 ;  /* 0x00000015323c7231 */ /* 0x080fe2000000003c */
[----:B------:R-:W-:Y:S01]  /*1f40*/  SHF.R.U32.HI R18, RZ, 0x8, R18 ;  /* 0x00000008ff127819 */ /* 0x000fe20000011612 */
[----:B------:R-:W-:Y:S01]  /*1f50*/  HFMA2 R20, R54, R21, R20 ;  /* 0x0000001536147231 */ /* 0x000fe20000000014 */
[----:B------:R-:W-:Y:S01]  /*1f60*/  HFMA2.MMA R56, R52, R21, R56 ;  /* 0x0000001534387235 */ /* 0x000fe20000000038 */
[----:B------:R-:W-:-:S02]  /*1f70*/  LOP3.LUT R21, R16, 0xf000f, RZ, 0xc0, !PT ;  /* 0x000f000f10157812 */ /* 0x000fc400078ec0ff */
[----:B------:R-:W-:Y:S02]  /*1f80*/  SHF.R.U32.HI R19, RZ, 0x8, R19 ;  /* 0x00000008ff137819 */ /* 0x000fe40000011613 */
[----:B------:R-:W-:Y:S02]  /*1f90*/  LOP3.LUT R66, R21, 0x64006400, RZ, 0xfc, !PT ;  /* 0x6400640015427812 */ /* 0x000fe400078efcff */
[----:B------:R-:W-:Y:S02]  /*1fa0*/  LOP3.LUT R17, R58, 0xf000f, RZ, 0xc0, !PT ;  /* 0x000f000f3a117812 */ /* 0x000fe400078ec0ff */
[----:B------:R-:W-:Y:S01]  /*1fb0*/  LOP3.LUT R21, R18, 0xf000f, RZ, 0xc0, !PT ;  /* 0x000f000f12157812 */ /* 0x000fe200078ec0ff */
[----:B------:R-:W-:Y:S01]  /*1fc0*/  HADD2 R61, R66, R29 ;  /* 0x0000001d423d7230 */ /* 0x000fe20000000000 */
[----:B------:R-:W-:Y:S02]  /*1fd0*/  LOP3.LUT R57, R19, 0xf000f, RZ, 0xc0, !PT ;  /* 0x000f000f13397812 */ /* 0x000fe400078ec0ff */
[----:B------:R-:W-:-:S02]  /*1fe0*/  LOP3.LUT R68, R17, 0x64006400, RZ, 0xfc, !PT ;  /* 0x6400640011447812 */ /* 0x000fc400078efcff */
[----:B------:R-:W-:Y:S02]  /*1ff0*/  LOP3.LUT R21, R21, 0x64006400, RZ, 0xfc, !PT ;  /* 0x6400640015157812 */ /* 0x000fe400078efcff */
[----:B------:R-:W-:Y:S02]  /*2000*/  LOP3.LUT R17, R57, 0x64006400, RZ, 0xfc, !PT ;  /* 0x6400640039117812 */ /* 0x000fe400078efcff */
[----:B------:R-:W-:Y:S01]  /*2010*/  HFMA2.MMA R59, R68, 1, 1, R27 ;  /* 0x3c003c00443b7835 */ /* 0x000fe2000000001b */
[----:B------:R-:W-:Y:S01]  /*2020*/  HADD2 R57, R21, R25 ;  /* 0x0000001915397230 */ /* 0x000fe20000000000 */
[----:B------:R-:W-:Y:S02]  /*2030*/  LOP3.LUT R16, R16, 0xf000f0, RZ, 0xc0, !PT ;  /* 0x00f000f010107812 */ /* 0x000fe400078ec0ff */
[----:B------:R-:W-:Y:S01]  /*2040*/  HFMA2.MMA R21, R17, 1, 1, R12 ;  /* 0x3c003c0011157835 */ /* 0x000fe2000000000c */
[----:B------:R-:W-:Y:S01]  /*2050*/  LOP3.LUT R18, R18, 0xf000f0, RZ, 0xc0, !PT ;  /* 0x00f000f012127812 */ /* 0x000fe200078ec0ff */
[-C--:B------:R-:W-:Y:S01]  /*2060*/  HFMA2.MMA R17, R61, R22.reuse, R64 ;  /* 0x000000163d117235 */ /* 0x080fe20000000040 */
[----:B------:R-:W-:Y:S01]  /*2070*/  LOP3.LUT R58, R58, 0xf000f0, RZ, 0xc0, !PT ;  /* 0x00f000f03a3a7812 */ /* 0x000fe200078ec0ff */
[----:B------:R-:W-:Y:S01]  /*2080*/  HFMA2.MMA R64, R57, R22, R56 ;  /* 0x0000001639407235 */ /* 0x000fe20000000038 */
[----:B------:R-:W-:Y:S01]  /*2090*/  LOP3.LUT R69, R18, 0x64006400, RZ, 0xfc, !PT ;  /* 0x6400640012457812 */ /* 0x000fe200078efcff */
[----:B------:R-:W-:Y:S01]  /*20a0*/  HFMA2 R60, R59, R22, R60 ;  /* 0x000000163b3c7231 */ /* 0x000fe2000000003c */
[----:B------:R-:W-:-:S03]  /*20b0*/  LOP3.LUT R67, R58, 0x64006400, RZ, 0xfc, !PT ;  /* 0x640064003a437812 */ /* 0x000fc600078efcff */
[----:B------:R-:W-:Y:S01]  /*20c0*/  HFMA2 R65, R21, R22, R20 ;  /* 0x0000001615417231 */ /* 0x000fe20000000014 */
[----:B------:R-:W-:Y:S01]  /*20d0*/  LOP3.LUT R20, R19, 0xf000f0, RZ, 0xc0, !PT ;  /* 0x00f000f013147812 */ /* 0x000fe200078ec0ff */
[----:B------:R-:W-:Y:S01]  /*20e0*/  HFMA2.MMA R22, R69, 0.0625, 0.0625, R24 ;  /* 0x2c002c0045167835 */ /* 0x000fe20000000018 */
[----:B------:R-:W-:Y:S01]  /*20f0*/  LOP3.LUT R19, R16, 0x64006400, RZ, 0xfc, !PT ;  /* 0x6400640010137812 */ /* 0x000fe200078efcff */
[----:B------:R-:W-:Y:S01]  /*2100*/  HFMA2 R56, R67, 0.0625, 0.0625, R26 ;  /* 0x2c002c0043387831 */ /* 0x000fe2000000001a */
[----:B------:R-:W-:-:S03]  /*2110*/  LOP3.LUT R20, R20, 0x64006400, RZ, 0xfc, !PT ;  /* 0x6400640014147812 */ /* 0x000fc600078efcff */
[----:B------:R-:W-:Y:S01]  /*2120*/  HFMA2 R60, R56, R23, R60 ;  /* 0x00000017383c7231 */ /* 0x000fe2000000003c */
[----:B------:R-:W-:Y:S01]  /*2130*/  HFMA2.MMA R58, R19, 0.0625, 0.0625, R28 ;  /* 0x2c002c00133a7835 */ /* 0x000fe2000000001c */
[----:B------:R-:W-:Y:S01]  /*2140*/  HFMA2 R20, R20, 0.0625, 0.0625, R13 ;  /* 0x2c002c0014147831 */ /* 0x000fe2000000000d */
[----:B------:R-:W-:Y:S01]  /*2150*/  HFMA2.MMA R64, R22, R23, R64 ;  /* 0x0000001716407235 */ /* 0x000fe20000000040 */
[----:B------:R-:W-:Y:S02]  /*2160*/  HFMA2 R47, R60, R33, R47 ;  /* 0x000000213c2f7231 */ /* 0x000fe4000000002f */
[----:B------:R-:W-:-:S03]  /*2170*/  HFMA2 R65, R20, R23, R65 ;  /* 0x0000001714417231 */ /* 0x000fc60000000041 */
[----:B------:R-:W-:Y:S01]  /*2180*/  HFMA2.MMA R16, R58, R23, R17 ;  /* 0x000000173a107235 */ /* 0x000fe20000000011 */
[----:B------:R-:W-:Y:S01]  /*2190*/  HFMA2 R44, R65, R31, R44 ;  /* 0x0000001f412c7231 */ /* 0x000fe2000000002c */
[----:B------:R-:W-:-:S06]  /*21a0*/  HFMA2.MMA R46, R64, R30, R46 ;  /* 0x0000001e402e7235 */ /* 0x000fcc000000002e */
        /* <DEDUP_REMOVED lines=69> */
.L_x_14:
[----:B------:R-:W-:Y:S01]  /*2600*/  IMAD.WIDE R62, R41, 0x4, R62 ;  /* 0x00000004293e7825 */ /* 0x000fe200078e023e */
[----:B------:R-:W0:Y:S04]  /*2610*/  LDS.128 R20, [UR4+0x20] ;  /* 0x00002004ff147984 */ /* 0x000e280008000c00 */
[----:B------:R-:W2:Y:S02]  /*2620*/  LDG.E.128.CONSTANT R16, desc[UR8][R62.64] ;  /* 0x000000083e107981 */ /* 0x000ea4000c1e9d00 */
[----:B--2---:R-:W-:Y:S02]  /*2630*/  LOP3.LUT R51, R17, 0xf000f0, RZ, 0xc0, !PT ;  /* 0x00f000f011337812 */ /* 0x004fe400078ec0ff */
[----:B------:R-:W-:Y:S02]  /*2640*/  LOP3.LUT R52, R18, 0xf000f, RZ, 0xc0, !PT ;  /* 0x000f000f12347812 */ /* 0x000fe400078ec0ff */
[----:B------:R-:W-:-:S02]  /*2650*/  LOP3.LUT R48, R16, 0xf000f, RZ, 0xc0, !PT ;  /* 0x000f000f10307812 */ /* 0x000fc400078ec0ff */
[----:B------:R-:W-:Y:S02]  /*2660*/  LOP3.LUT R51, R51, 0x64006400, RZ, 0xfc, !PT ;  /* 0x6400640033337812 */ /* 0x000fe400078efcff */
[----:B------:R-:W-:Y:S02]  /*2670*/  LOP3.LUT R56, R52, 0x64006400, RZ, 0xfc, !PT ;  /* 0x6400640034387812 */ /* 0x000fe400078efcff */
[----:B------:R-:W-:Y:S01]  /*2680*/  LOP3.LUT R49, R16, 0xf000f0, RZ, 0xc0, !PT ;  /* 0x00f000f010317812 */ /* 0x000fe200078ec0ff */
[----:B------:R-:W-:Y:S01]  /*2690*/  HFMA2 R52, R51, 0.0625, 0.0625, R26 ;  /* 0x2c002c0033347831 */ /* 0x000fe2000000001a */
[----:B------:R-:W-:Y:S02]  /*26a0*/  LOP3.LUT R55, R19, 0xf000f0, RZ, 0xc0, !PT ;  /* 0x00f000f013377812 */ /* 0x000fe400078ec0ff */
[----:B------:R-:W-:Y:S01]  /*26b0*/  LOP3.LUT R48, R48, 0x64006400, RZ, 0xfc, !PT ;  /* 0x6400640030307812 */ /* 0x000fe200078efcff */
[----:B------:R-:W-:Y:S01]  /*26c0*/  HFMA2.MMA R51, R56, 1, 1, R25 ;  /* 0x3c003c0038337835 */ /* 0x000fe20000000019 */
[----:B------:R-:W-:-:S02]  /*26d0*/  LOP3.LUT R50, R17, 0xf000f, RZ, 0xc0, !PT ;  /* 0x000f000f11327812 */ /* 0x000fc400078ec0ff */
[----:B------:R-:W-:Y:S02]  /*26e0*/  LOP3.LUT R53, R18, 0xf000f0, RZ, 0xc0, !PT ;  /* 0x00f000f012357812 */ /* 0x000fe400078ec0ff */
[----:B------:R-:W-:Y:S02]  /*26f0*/  LOP3.LUT R54, R19, 0xf000f, RZ, 0xc0, !PT ;  /* 0x000f000f13367812 */ /* 0x000fe400078ec0ff */
[----:B------:R-:W-:Y:S01]  /*2700*/  LOP3.LUT R49, R49, 0x64006400, RZ, 0xfc, !PT ;  /* 0x6400640031317812 */ /* 0x000fe200078efcff */
[-C--:B0-----:R-:W-:Y:S01]  /*2710*/  HFMA2.MMA R56, R51, R20.reuse, RZ ;  /* 0x0000001433387235 */ /* 0x081fe200000000ff */
[----:B------:R-:W-:Y:S01]  /*2720*/  LOP3.LUT R58, R55, 0x64006400, RZ, 0xfc, !PT ;  /* 0x64006400373a7812 */ /* 0x000fe200078efcff */
[----:B------:R-:W-:Y:S01]  /*2730*/  HADD2 R55, R48, R29 ;  /* 0x0000001d30377230 */ /* 0x000fe20000000000 */
[----:B------:R-:W-:Y:S02]  /*2740*/  LOP3.LUT R50, R50, 0x64006400, RZ, 0xfc, !PT ;  /* 0x6400640032327812 */ /* 0x000fe400078efcff */
[----:B------:R-:W-:Y:S01]  /*2750*/  LOP3.LUT R57, R53, 0x64006400, RZ, 0xfc, !PT ;  /* 0x6400640035397812 */ /* 0x000fe200078efcff */
[----:B------:R-:W-:Y:S01]  /*2760*/  HFMA2 R48, R58, 0.0625, 0.0625, R13 ;  /* 0x2c002c003a307831 */ /* 0x000fe2000000000d */
[----:B------:R-:W-:Y:S01]  /*2770*/  LOP3.LUT R59, R54, 0x64006400, RZ, 0xfc, !PT ;  /* 0x64006400363b7812 */ /* 0x000fe200078efcff */
[----:B------:R-:W-:Y:S01]  /*2780*/  HFMA2.MMA R54, R49, 0.0625, 0.0625, R28 ;  /* 0x2c002c0031367835 */ /* 0x000fe2000000001c */
[----:B------:R-:W-:Y:S01]  /*2790*/  HADD2 R53, R50, R27 ;  /* 0x0000001b32357230 */ /* 0x000fe20000000000 */
[----:B------:R-:W-:Y:S01]  /*27a0*/  HFMA2.MMA R64, R55, R20, RZ ;  /* 0x0000001437407235 */ /* 0x000fe200000000ff */
[----:B------:R-:W-:Y:S01]  /*27b0*/  SHF.R.U32.HI R16, RZ, 0x8, R16 ;  /* 0x00000008ff107819 */ /* 0x000fe20000011610 */
[----:B------:R-:W-:Y:S01]  /*27c0*/  HFMA2.MMA R50, R57, 0.0625, 0.0625, R24 ;  /* 0x2c002c0039327835 */ /* 0x000fe20000000018 */
[----:B------:R-:W-:Y:S01]  /*27d0*/  HADD2 R49, R59, R12 ;  /* 0x0000000c3b317230 */ /* 0x000fe20000000000 */
[----:B------:R-:W-:Y:S01]  /*27e0*/  SHF.R.U32.HI R58, RZ, 0x8, R17 ;  /* 0x00000008ff3a7819 */ /* 0x000fe20000011611 */
[-C--:B------:R-:W-:Y:S01]  /*27f0*/  HFMA2 R60, R53, R20.reuse, RZ.H0_H0 ;  /* 0x00000014353c7231 */ /* 0x080fe200000400ff */
[----:B------:R-:W-:Y:S01]  /*2800*/  SHF.R.U32.HI R18, RZ, 0x8, R18 ;  /* 0x00000008ff127819 */ /* 0x000fe20000011612 */
[----:B------:R-:W-:Y:S01]  /*2810*/  HFMA2 R20, R49, R20, RZ.H0_H0 ;  /* 0x0000001431147231 */ /* 0x000fe200000400ff */
[-C--:B------:R-:W-:Y:S01]  /*2820*/  HFMA2.MMA R64, R54, R21.reuse, R64 ;  /* 0x0000001536407235 */ /* 0x080fe20000000040 */
[-C--:B------:R-:W-:Y:S01]  /*2830*/  HFMA2 R60, R52, R21.reuse, R60 ;  /* 0x00000015343c7231 */ /* 0x080fe2000000003c */
[----:B------:R-:W-:Y:S01]  /*2840*/  HFMA2.MMA R56, R50, R21, R56 ;  /* 0x0000001532387235 */ /* 0x000fe20000000038 */
[----:B------:R-:W-:Y:S01]  /*2850*/  HFMA2 R20, R48, R21, R20 ;  /* 0x0000001530147231 */ /* 0x000fe20000000014 */
        /* <DEDUP_REMOVED lines=105> */
.L_x_15:
[----:B------:R-:W-:Y:S01]  /*2ef0*/  IMAD.WIDE R16, R41, 0x4, R62 ;  /* 0x0000000429107825 */ /* 0x000fe200078e023e */
[----:B------:R-:W0:Y:S05]  /*2f00*/  LDS.128 R20, [UR4+0x30] ;  /* 0x00003004ff147984 */ /* 0x000e2a0008000c00 */
[----:B------:R-:W2:Y:S02]  /*2f10*/  LDG.E.128.CONSTANT R16, desc[UR8][R16.64] ;  /* 0x0000000810107981 */ /* 0x000ea4000c1e9d00 */
[----:B--2---:R-:W-:Y:S02]  /*2f20*/  LOP3.LUT R52, R17, 0xf000f0, RZ, 0xc0, !PT ;  /* 0x00f000f011347812 */ /* 0x004fe400078ec0ff */
[----:B------:R-:W-:-:S02]  /*2f30*/  LOP3.LUT R53, R18, 0xf000f, RZ, 0xc0, !PT ;  /* 0x000f000f12357812 */ /* 0x000fc400078ec0ff */
[C---:B------:R-:W-:Y:S02]  /*2f40*/  LOP3.LUT R55, R19.reuse, 0xf000f, RZ, 0xc0, !PT ;  /* 0x000f000f13377812 */ /* 0x040fe400078ec0ff */
[----:B------:R-:W-:Y:S02]  /*2f50*/  LOP3.LUT R56, R19, 0xf000f0, RZ, 0xc0, !PT ;  /* 0x00f000f013387812 */ /* 0x000fe400078ec0ff */
[----:B------:R-:W-:Y:S02]  /*2f60*/  SHF.R.U32.HI R57, RZ, 0x8, R19 ;  /* 0x00000008ff397819 */ /* 0x000fe40000011613 */
[----:B------:R-:W-:Y:S02]  /*2f70*/  LOP3.LUT R49, R16, 0xf000f, RZ, 0xc0, !PT ;  /* 0x000f000f10317812 */ /* 0x000fe400078ec0ff */
[----:B------:R-:W-:Y:S02]  /*2f80*/  LOP3.LUT R19, R52, 0x64006400, RZ, 0xfc, !PT ;  /* 0x6400640034137812 */ /* 0x000fe400078efcff */
[----:B------:R-:W-:-:S02]  /*2f90*/  LOP3.LUT R50, R16, 0xf000f0, RZ, 0xc0, !PT ;  /* 0x00f000f010327812 */ /* 0x000fc400078ec0ff */
[----:B------:R-:W-:Y:S02]  /*2fa0*/  LOP3.LUT R52, R53, 0x64006400, RZ, 0xfc, !PT ;  /* 0x6400640035347812 */ /* 0x000fe400078efcff */
[----:B------:R-:W-:Y:S02]  /*2fb0*/  LOP3.LUT R51, R17, 0xf000f, RZ, 0xc0, !PT ;  /* 0x000f000f11337812 */ /* 0x000fe400078ec0ff */
[----:B------:R-:W-:Y:S02]  /*2fc0*/  SHF.R.U32.HI R48, RZ, 0x8, R16 ;  /* 0x00000008ff307819 */ /* 0x000fe40000011610 */
[----:B------:R-:W-:Y:S02]  /*2fd0*/  SHF.R.U32.HI R41, RZ, 0x8, R17 ;  /* 0x00000008ff297819 */ /* 0x000fe40000011611 */
[----:B------:R-:W-:Y:S02]  /*2fe0*/  LOP3.LUT R54, R18, 0xf000f0, RZ, 0xc0, !PT ;  /* 0x00f000f012367812 */ /* 0x000fe400078ec0ff */
[----:B------:R-:W-:-:S02]  /*2ff0*/  LOP3.LUT R16, R49, 0x64006400, RZ, 0xfc, !PT ;  /* 0x6400640031107812 */ /* 0x000fc400078efcff */
[----:B------:R-:W-:Y:S02]  /*3000*/  LOP3.LUT R17, R50, 0x64006400, RZ, 0xfc, !PT ;  /* 0x6400640032117812 */ /* 0x000fe400078efcff */
[----:B------:R-:W-:Y:S01]  /*3010*/  LOP3.LUT R50, R51, 0x64006400, RZ, 0xfc, !PT ;  /* 0x6400640033327812 */ /* 0x000fe200078efcff */
[----:B------:R-:W-:Y:S01]  /*3020*/  HFMA2.MMA R51, R52, 1, 1, R25 ;  /* 0x3c003c0034337835 */ /* 0x000fe20000000019 */
[----:B------:R-:W-:Y:S01]  /*3030*/  LOP3.LUT R49, R54, 0x64006400, RZ, 0xfc, !PT ;  /* 0x6400640036317812 */ /* 0x000fe200078efcff */
[----:B------:R-:W-:Y:S01]  /*3040*/  HFMA2 R54, R19, 0.0625, 0.0625, R26 ;  /* 0x2c002c0013367831 */ /* 0x000fe2000000001a */
[----:B------:R-:W-:Y:S01]  /*3050*/  LOP3.LUT R59, R55, 0x64006400, RZ, 0xfc, !PT ;  /* 0x64006400373b7812 */ /* 0x000fe200078efcff */
[----:B------:R-:W-:Y:S01]  /*3060*/  HADD2 R55, R16, R29 ;  /* 0x0000001d10377230 */ /* 0x000fe20000000000 */
[----:B------:R-:W-:Y:S01]  /*3070*/  LOP3.LUT R58, R56, 0x64006400, RZ, 0xfc, !PT ;  /* 0x64006400383a7812 */ /* 0x000fe200078efcff */
[----:B------:R-:W-:Y:S01]  /*3080*/  HFMA2.MMA R56, R17, 0.0625, 0.0625, R28 ;  /* 0x2c002c0011387835 */ /* 0x000fe2000000001c */
[----:B------:R-:W-:Y:S01]  /*3090*/  HADD2 R53, R50, R27 ;  /* 0x0000001b32357230 */ /* 0x000fe20000000000 */
[----:B------:R-:W-:Y:S01]  /*30a0*/  HFMA2.MMA R52, R49, 0.0625, 0.0625, R24 ;  /* 0x2c002c0031347835 */ /* 0x000fe20000000018 */
[----:B------:R-:W-:Y:S01]  /*30b0*/  HADD2 R49, R59, R12 ;  /* 0x0000000c3b317230 */ /* 0x000fe20000000000 */
[-C--:B0-----:R-:W-:Y:S01]  /*30c0*/  HFMA2.MMA R19, R55, R20.reuse, RZ ;  /* 0x0000001437137235 */ /* 0x081fe200000000ff */
[-C--:B------:R-:W-:Y:S01]  /*30d0*/  HFMA2 R16, R53, R20.reuse, RZ.H0_H0 ;  /* 0x0000001435107231 */ /* 0x080fe200000400ff */
[----:B------:R-:W-:Y:S01]  /*30e0*/  HFMA2.MMA R17, R51, R20, RZ ;  /* 0x0000001433117235 */ /* 0x000fe200000000ff */
[----:B------:R-:W-:Y:S01]  /*30f0*/  HFMA2 R50, R58, 0.0625, 0.0625, R13 ;  /* 0x2c002c003a327831 */ /* 0x000fe2000000000d */
[----:B------:R-:W-:Y:S01]  /*3100*/  SHF.R.U32.HI R18, RZ, 0x8, R18 ;  /* 0x00000008ff127819 */ /* 0x000fe20000011612 */
[----:B------:R-:W-:Y:S01]  /*3110*/  HFMA2 R20, R49, R20, RZ.H0_H0 ;  /* 0x0000001431147231 */ /* 0x000fe200000400ff */
[C---:B------:R-:W-:Y:S01]  /*3120*/  LOP3.LUT R58, R48.reuse, 0xf000f0, RZ, 0xc0, !PT ;  /* 0x00f000f0303a7812 */ /* 0x040fe200078ec0ff */
[-C--:B------:R-:W-:Y:S01]  /*3130*/  HFMA2 R16, R54, R21.reuse, R16 ;  /* 0x0000001536107231 */ /* 0x080fe20000000010 */
[-C--:B------:R-:W-:Y:S01]  /*3140*/  HFMA2.MMA R19, R56, R21.reuse, R19 ;  /* 0x0000001538137235 */ /* 0x080fe20000000013 */
[----:B------:R-:W-:Y:S01]  /*3150*/  HFMA2 R20, R50, R21, R20 ;  /* 0x0000001532147231 */ /* 0x000fe20000000014 */
[----:B------:R-:W-:Y:S01]  /*3160*/  HFMA2.MMA R17, R52, R21, R17 ;  /* 0x0000001534117235 */ /* 0x000fe20000000011 */
[----:B------:R-:W-:-:S02]  /*3170*/  LOP3.LUT R21, R48, 0xf000f, RZ, 0xc0, !PT ;  /* 0x000f000f30157812 */ /* 0x000fc400078ec0ff */
[C---:B------:R-:W-:Y:S02]  /*3180*/  LOP3.LUT R60, R18.reuse, 0xf000f, RZ, 0xc0, !PT ;  /* 0x000f000f123c7812 */ /* 0x040fe400078ec0ff */
[----:B------:R-:W-:Y:S02]  /*3190*/  LOP3.LUT R65, R18, 0xf000f0, RZ, 0xc0, !PT ;  /* 0x00f000f012417812 */ /* 0x000fe400078ec0ff */
[----:B------:R-:W-:Y:S02]  /*31a0*/  LOP3.LUT R18, R57, 0xf000f, RZ, 0xc0, !PT ;  /* 0x000f000f39127812 */ /* 0x000fe400078ec0ff */
[----:B------:R-:W-:Y:S02]  /*31b0*/  LOP3.LUT R48, R21, 0x64006400, RZ, 0xfc, !PT ;  /* 0x6400640015307812 */ /* 0x000fe400078efcff */
[----:B------:R-:W-:Y:S02]  /*31c0*/  LOP3.LUT R21, R18, 0x64006400, RZ, 0xfc, !PT ;  /* 0x6400640012157812 */ /* 0x000fe400078efcff */
[C---:B------:R-:W-:Y:S01]  /*31d0*/  LOP3.LUT R59, R41.reuse, 0xf000f, RZ, 0xc0, !PT ;  /* 0x000f000f293b7812 */ /* 0x040fe200078ec0ff */
[----:B------:R-:W-:Y:S01]  /*31e0*/  HADD2 R61, R48, R29 ;  /* 0x0000001d303d7230 */ /* 0x000fe20000000000 */
[----:B------:R-:W-:-:S02]  /*31f0*/  LOP3.LUT R63, R41, 0xf000f0, RZ, 0xc0, !PT ;  /* 0x00f000f0293f7812 */ /* 0x000fc400078ec0ff */
[----:B------:R-:W-:Y:S01]  /*3200*/  LOP3.LUT R57, R57, 0xf000f0, RZ, 0xc0, !PT ;  /* 0x00f000f039397812 */ /* 0x000fe200078ec0ff */
[----:B------:R-:W-:Y:S01]  /*3210*/  HFMA2.MMA R21, R21, 1, 1, R12 ;  /* 0x3c003c0015157835 */ /* 0x000fe2000000000c */
[----:B------:R-:W-:Y:S01]  /*3220*/  LOP3.LUT R60, R60, 0x64006400, RZ, 0xfc, !PT ;  /* 0x640064003c3c7812 */ /* 0x000fe200078efcff */
[----:B------:R-:W-:Y:S01]  /*3230*/  HFMA2.MMA R19, R61, R22, R19 ;  /* 0x000000163d137235 */ /* 0x000fe20000000013 */
[----:B------:R-:W-:Y:S02]  /*3240*/  LOP3.LUT R41, R58, 0x64006400, RZ, 0xfc, !PT ;  /* 0x640064003a297812 */ /* 0x000fe400078efcff */
[----:B------:R-:W-:Y:S02]  /*3250*/  LOP3.LUT R58, R59, 0x64006400, RZ, 0xfc, !PT ;  /* 0x640064003b3a7812 */ /* 0x000fe400078efcff */
[----:B------:R-:W-:Y:S01]  /*3260*/  LOP3.LUT R18, R57, 0x64006400, RZ, 0xfc, !PT ;  /* 0x6400640039127812 */ /* 0x000fe200078efcff */
[----:B------:R-:W-:Y:S01]  /*3270*/  HADD2 R57, R60, R25 ;  /* 0x000000193c397230 */ /* 0x000fe20000000000 */
[----:B------:R-:W-:Y:S01]  /*3280*/  LOP3.LUT R65, R65, 0x64006400, RZ, 0xfc, !PT ;  /* 0x6400640041417812 */ /* 0x000fe200078efcff */
[----:B------:R-:W-:Y:S01]  /*3290*/  HFMA2 R62, R21, R22, R20 ;  /* 0x00000016153e7231 */ /* 0x000fe20000000014 */
[----:B------:R-:W-:Y:S01]  /*32a0*/  HFMA2.MMA R59, R58, 1, 1, R27 ;  /* 0x3c003c003a3b7835 */ /* 0x000fe2000000001b */
[----:B------:R-:W-:Y:S01]  /*32b0*/  LOP3.LUT R63, R63, 0x64006400, RZ, 0xfc, !PT ;  /* 0x640064003f3f7812 */ /* 0x000fe200078efcff */
[----:B------:R-:W-:-:S02]  /*32c0*/  HFMA2.MMA R60, R41, 0.0625, 0.0625, R28 ;  /* 0x2c002c00293c7835 */ /* 0x000fc4000000001c */
[----:B------:R-:W-:Y:S02]  /*32d0*/  HFMA2.MMA R17, R57, R22, R17 ;  /* 0x0000001639117235 */ /* 0x000fe40000000011 */
[----:B------:R-:W-:Y:S01]  /*32e0*/  HFMA2.MMA R20, R65, 0.0625, 0.0625, R24 ;  /* 0x2c002c0041147835 */ /* 0x000fe20000000018 */
[----:B------:R-:W-:-:S03]  /*32f0*/  HFMA2 R58, R63, 0.0625, 0.0625, R26 ;  /* 0x2c002c003f3a7831 */ /* 0x000fc6000000001a */
[----:B------:R-:W-:Y:S01]  /*3300*/  HFMA2 R48, R59, R22, R16 ;  /* 0x000000163b307231 */ /* 0x000fe20000000010 */
[-C--:B------:R-:W-:Y:S01]  /*3310*/  HFMA2.MMA R16, R60, R23.reuse, R19 ;  /* 0x000000173c107235 */ /* 0x080fe20000000013 */
[----:B------:R-:W-:Y:S02]  /*3320*/  HFMA2 R22, R18, 0.0625, 0.0625, R13 ;  /* 0x2c002c0012167831 */ /* 0x000fe4000000000d */
[----:B------:R-:W-:Y:S01]  /*3330*/  HFMA2.MMA R17, R20, R23, R17 ;  /* 0x0000001714117235 */ /* 0x000fe20000000011 */
[-C--:B------:R-:W-:Y:S02]  /*3340*/  HFMA2 R48, R58, R23.reuse, R48 ;  /* 0x000000173a307231 */ /* 0x080fe40000000030 */
[----:B------:R-:W-:Y:S02]  /*3350*/  HFMA2 R62, R22, R23, R62 ;  /* 0x00000017163e7231 */ /* 0x000fe4000000003e */
[----:B------:R-:W-:Y:S01]  /*3360*/  HFMA2.MMA R45, R16, R32, R45 ;  /* 0x00000020102d7235 */ /* 0x000fe2000000002d */
[----:B------:R-:W-:-:S02]  /*3370*/  HFMA2 R48, R48, R33, R47 ;  /* 0x0000002130307231 */ /* 0x000fc4000000002f */
[----:B------:R-:W-:Y:S01]  /*3380*/  HFMA2.MMA R41, R17, R30, R46 ;  /* 0x0000001e11297235 */ /* 0x000fe2000000002e */
[----:B------:R-:W-:Y:S01]  /*3390*/  HFMA2 R44, R62, R31, R44 ;  /* 0x0000001f3e2c7231 */ /* 0x000fe2000000002c */
[----:B------:R-:W-:Y:S09]  /*33a0*/  @!P0 BRA `(.L_x_12) ;  /* 0x00000004000c8947 */ /* 0x000ff20003800000 */
        /* <DEDUP_REMOVED lines=67> */
.L_x_12:
[----:B------:R-:W0:Y:S01]  /*37e0*/  LDC R17, c[0x0][0x23c] ;  /* 0x00008f00ff117b82 */ /* 0x000e220000000800 */
[----:B------:R-:W-:Y:S01]  /*37f0*/  IADD3 R37, R37, 0x20, RZ ;  /* 0x0000002025257810 */ /* 0x000fe20007ffe0ff */
[----:B------:R-:W-:-:S03]  /*3800*/  UIADD3 UR4, UR4, 0x40, URZ ;  /* 0x0000004004047890 */ /* 0x000fc6000fffe03f */
[----:B------:R-:W-:Y:S01]  /*3810*/  ISETP.GE.AND P0, PT, R37, R40, PT ;  /* 0x000000282500720c */ /* 0x000fe20003f06270 */
[----:B0-----:R-:W-:-:S12]  /*3820*/  IMAD.WIDE R42, R17, 0x10, R42 ;  /* 0x00000010112a7825 */ /* 0x001fd800078e022a */
[----:B------:R-:W-:Y:S05]  /*3830*/  @!P0 BRA `(.L_x_16) ;  /* 0xffffffd800288947 */ /* 0x000fea000383ffff */
.L_x_10:
[----:B------:R-:W-:Y:S05]  /*3840*/  @!P1 EXIT ;  /* 0x000000000000994d */ /* 0x000fea0003800000 */
[----:B------:R-:W0:Y:S01]  /*3850*/  S2UR UR4, SR_CTAID.Y ;  /* 0x00000000000479c3 */ /* 0x000e220000002600 */
[----:B------:R-:W-:Y:S02]  /*3860*/  HADD2 R45, R45.H0_H0, R45.H1_H1 ;  /* 0x3000002d2d2d7230 */ /* 0x000fe40000000800 */
[----:B------:R-:W-:-:S05]  /*3870*/  HADD2 R48, R48.H0_H0, R48.H1_H1 ;  /* 0x3000003030307230 */ /* 0x000fca0000000800 */
[----:B------:R-:W1:Y:S01]  /*3880*/  LDC.64 R12, c[0x0][0x230] ;  /* 0x00008c00ff0c7b82 */ /* 0x000e620000000a00 */
[----:B------:R-:W-:Y:S01]  /*3890*/  PRMT R45, R45, 0x5410, R48 ;  /* 0x000054102d2d7816 */ /* 0x000fe20000000030 */
[----:B0-----:R-:W-:-:S06]  /*38a0*/  USHF.L.U32 UR4, UR4, 0x2, URZ ;  /* 0x0000000204047899 */ /* 0x001fcc000800063f */
[----:B------:R-:W-:-:S04]  /*38b0*/  IMAD R19, R17, UR4, R38 ;  /* 0x0000000411137c24 */ /* 0x000fc8000f8e0226 */
[----:B-1----:R-:W-:-:S05]  /*38c0*/  IMAD.WIDE R12, R19, 0x2, R12 ;  /* 0x00000002130c7825 */ /* 0x002fca00078e020c */
[----:B------:R0:W-:Y:S01]  /*38d0*/  ATOM.E.ADD.F16x2.RN.STRONG.GPU P0, RZ, desc[UR8][R12.64], R45 ;  /* 0x0000002d0cff79a2 */ /* 0x0001e2000810e1c8 */
[----:B------:R-:W-:Y:S01]  /*38e0*/  HADD2 R41, R41.H0_H0, R41.H1_H1 ;  /* 0x3000002929297230 */ /* 0x000fe20000000800 */
[----:B------:R-:W-:Y:S01]  /*38f0*/  BSSY B0, `(.L_x_17) ;  /* 0x0000012000007945 */ /* 0x000fe20003800000 */
[----:B------:R-:W-:-:S05]  /*3900*/  HADD2 R44, R44.H0_H0, R44.H1_H1 ;  /* 0x3000002c2c2c7230 */ /* 0x000fca0000000800 */
[----:B------:R-:W-:Y:S01]  /*3910*/  PRMT R41, R41, 0x5410, R44 ;  /* 0x0000541029297816 */ /* 0x000fe2000000002c */
[----:B0-----:R-:W-:Y:S06]  /*3920*/  @P0 BRA `(.L_x_18) ;  /* 0x0000000000380947 */ /* 0x001fec0003800000 */
[----:B------:R-:W0:Y:S02]  /*3930*/  QSPC.E.S P0, RZ, [R12] ;  /* 0x000000000cff73aa */ /* 0x000e240000000500 */
[----:B0-----:R-:W-:Y:S05]  /*3940*/  @!P0 BRA `(.L_x_19) ;  /* 0x0000000000248947 */ /* 0x001fea0003800000 */
[----:B------:R-:W-:Y:S02]  /*3950*/  MOV R18, R12 ;  /* 0x0000000c00127202 */ /* 0x000fe40000000f00 */
[----:B------:R-:W-:Y:S02]  /*3960*/  PRMT R45, R45, 0x5410, R48 ;  /* 0x000054102d2d7816 */ /* 0x000fe40000000030 */
[----:B------:R-:W-:-:S07]  /*3970*/  MOV R14, R18 ;  /* 0x00000012000e7202 */ /* 0x000fce0000000f00 */
.L_x_20:
[----:B------:R-:W0:Y:S02]  /*3980*/  LDS R18, [R14] ;  /* 0x000000000e127984 */ /* 0x000e240000000800 */
[----:B0-----:R-:W-:-:S10]  /*3990*/  HFMA2.MMA R19, R18, 1, 1, R45 ;  /* 0x3c003c0012137835 */ /* 0x001fd4000000002d */
[----:B------:R-:W0:Y:S02]  /*39a0*/  ATOMS.CAST.SPIN R19, [R14], R18, R19 ;  /* 0x000000120e13738d */ /* 0x000e240001800013 */
[----:B0-----:R-:W-:-:S13]  /*39b0*/  ISETP.EQ.U32.AND P0, PT, R19, 0x1, PT ;  /* 0x000000011300780c */ /* 0x001fda0003f02070 */
[----:B------:R-:W-:Y:S05]  /*39c0*/  @!P0 BRA `(.L_x_20) ;  /* 0xfffffffc00ec8947 */ /* 0x000fea000383ffff */
[----:B------:R-:W-:Y:S05]  /*39d0*/  BRA `(.L_x_18) ;  /* 0x00000000000c7947 */ /* 0x000fea0003800000 */
.L_x_19:
[----:B------:R-:W2:Y:S02]  /*39e0*/  LD.E R14, desc[UR8][R12.64] ;  /* 0x000000080c0e7980 */ /* 0x000ea4000c101900 */
[----:B--2---:R-:W-:-:S05]  /*39f0*/  IADD3 R19, R45, R14, RZ ;  /* 0x0000000e2d137210 */ /* 0x004fca0007ffe0ff */
[----:B------:R0:W-:Y:S02]  /*3a00*/  ST.E desc[UR8][R12.64], R19 ;  /* 0x000000130c007985 */ /* 0x0001e4000c101908 */
.L_x_18:
[----:B------:R-:W-:Y:S05]  /*3a10*/  BSYNC B0 ;  /* 0x0000000000007941 */ /* 0x000fea0003800000 */
.L_x_17:
[----:B------:R1:W-:Y:S01]  /*3a20*/  ATOM.E.ADD.F16x2.RN.STRONG.GPU P0, RZ, desc[UR8][R12.64+0x4], R41 ;  /* 0x000004290cff79a2 */ /* 0x0003e2000810e1c8 */
[----:B------:R-:W-:Y:S04]  /*3a30*/  BSSY B0, `(.L_x_21) ;  /* 0x0000010000007945 */ /* 0x000fe80003800000 */
[----:B-1----:R-:W-:Y:S05]  /*3a40*/  @P0 BRA `(.L_x_22) ;  /* 0x0000000000380947 */ /* 0x002fea0003800000 */
[----:B------:R-:W1:Y:S02]  /*3a50*/  QSPC.E.S P0, RZ, [R12+0x4] ;  /* 0x000004000cff73aa */ /* 0x000e640000000500 */
[----:B-1----:R-:W-:Y:S05]  /*3a60*/  @!P0 BRA `(.L_x_23) ;  /* 0x0000000000248947 */ /* 0x002fea0003800000 */
[----:B------:R-:W-:Y:S02]  /*3a70*/  MOV R18, R12 ;  /* 0x0000000c00127202 */ /* 0x000fe40000000f00 */
[----:B------:R-:W-:Y:S02]  /*3a80*/  PRMT R41, R41, 0x5410, R44 ;  /* 0x0000541029297816 */ /* 0x000fe4000000002c */
[----:B------:R-:W-:-:S07]  /*3a90*/  MOV R14, R18 ;  /* 0x00000012000e7202 */ /* 0x000fce0000000f00 */
.L_x_24:
[----:B------:R-:W0:Y:S02]  /*3aa0*/  LDS R18, [R14+0x4] ;  /* 0x000004000e127984 */ /* 0x000e240000000800 */
[----:B0-----:R-:W-:-:S06]  /*3ab0*/  HADD2 R19, R18, R41 ;  /* 0x0000002912137230 */ /* 0x001fcc0000000000 */
[----:B------:R-:W0:Y:S02]  /*3ac0*/  ATOMS.CAST.SPIN R19, [R14+0x4], R18, R19 ;  /* 0x000004120e13738d */ /* 0x000e240001800013 */
[----:B0-----:R-:W-:-:S13]  /*3ad0*/  ISETP.EQ.U32.AND P0, PT, R19, 0x1, PT ;  /* 0x000000011300780c */ /* 0x001fda0003f02070 */
[----:B------:R-:W-:Y:S05]  /*3ae0*/  @!P0 BRA `(.L_x_24) ;  /* 0xfffffffc00ec8947 */ /* 0x000fea000383ffff */
[----:B------:R-:W-:Y:S05]  /*3af0*/  BRA `(.L_x_22) ;  /* 0x00000000000c7947 */ /* 0x000fea0003800000 */
.L_x_23:
[----:B------:R-:W0:Y:S02]  /*3b00*/  LD.E R14, desc[UR8][R12.64+0x4] ;  /* 0x000004080c0e7980 */ /* 0x000e24000c101900 */
[----:B0-----:R-:W-:-:S05]  /*3b10*/  IADD3 R19, R41, R14, RZ ;  /* 0x0000000e29137210 */ /* 0x001fca0007ffe0ff */
[----:B------:R1:W-:Y:S02]  /*3b20*/  ST.E desc[UR8][R12.64+0x4], R19 ;  /* 0x000004130c007985 */ /* 0x0003e4000c101908 */
.L_x_22:
[----:B------:R-:W-:Y:S05]  /*3b30*/  BSYNC B0 ;  /* 0x0000000000007941 */ /* 0x000fea0003800000 */
.L_x_21:
[----:B------:R-:W-:-:S13]  /*3b40*/  ISETP.GE.AND P0, PT, R39, 0x2, PT ;  /* 0x000000022700780c */ /* 0x000fda0003f06270 */
[----:B------:R-:W-:Y:S05]  /*3b50*/  @!P0 EXIT ;  /* 0x000000000000894d */ /* 0x000fea0003800000 */
[----:B------:R-:W-:Y:S02]  /*3b60*/  HADD2 R11, R11.H0_H0, R11.H1_H1 ;  /* 0x3000000b0b0b7230 */ /* 0x000fe40000000800 */
[----:B01----:R-:W-:-:S04]  /*3b70*/  IMAD.WIDE R12, R17, 0x2, R12 ;  /* 0x00000002110c7825 */ /* 0x003fc800078e020c */
[----:B------:R-:W-:-:S05]  /*3b80*/  HADD2 R10, R10.H0_H0, R10.H1_H1 ;  /* 0x3000000a0a0a7230 */ /* 0x000fca0000000800 */
[----:B------:R-:W-:-:S05]  /*3b90*/  PRMT R11, R11, 0x5410, R10 ;  /* 0x000054100b0b7816 */ /* 0x000fca000000000a */
        /* <DEDUP_REMOVED lines=11> */
.L_x_28:
[----:B------:R-:W0:Y:S02]  /*3c50*/  LDS R8, [R18] ;  /* 0x0000000012087984 */ /* 0x000e240000000800 */
[----:B0-----:R-:W-:-:S10]  /*3c60*/  HFMA2.MMA R9, R8, 1, 1, R11 ;  /* 0x3c003c0008097835 */ /* 0x001fd4000000000b */
[----:B------:R-:W0:Y:S02]  /*3c70*/  ATOMS.CAST.SPIN R9, [R18], R8, R9 ;  /* 0x000000081209738d */ /* 0x000e240001800009 */
[----:B0-----:R-:W-:-:S13]  /*3c80*/  ISETP.EQ.U32.AND P0, PT, R9, 0x1, PT ;  /* 0x000000010900780c */ /* 0x001fda0003f02070 */
[----:B------:R-:W-:Y:S05]  /*3c90*/  @!P0 BRA `(.L_x_28) ;  /* 0xfffffffc00ec8947 */ /* 0x000fea000383ffff */
[----:B------:R-:W-:Y:S05]  /*3ca0*/  BRA `(.L_x_26) ;  /* 0x00000000000c7947 */ /* 0x000fea0003800000 */
.L_x_27:
[----:B------:R-:W2:Y:S02]  /*3cb0*/  LD.E R8, desc[UR8][R12.64] ;  /* 0x000000080c087980 */ /* 0x000ea4000c101900 */
[----:B--2---:R-:W-:-:S05]  /*3cc0*/  IADD3 R9, R11, R8, RZ ;  /* 0x000000080b097210 */ /* 0x004fca0007ffe0ff */
[----:B------:R0:W-:Y:S02]  /*3cd0*/  ST.E desc[UR8][R12.64], R9 ;  /* 0x000000090c007985 */ /* 0x0001e4000c101908 */
.L_x_26:
[----:B------:R-:W-:Y:S05]  /*3ce0*/  BSYNC B0 ;  /* 0x0000000000007941 */ /* 0x000fea0003800000 */
.L_x_25:
        /* <DEDUP_REMOVED lines=8> */
.L_x_32:
[----:B------:R-:W0:Y:S02]  /*3d70*/  LDS R8, [R10+0x4] ;  /* 0x000004000a087984 */ /* 0x000e240000000800 */
[----:B0-----:R-:W-:-:S06]  /*3d80*/  HADD2 R9, R8, R14 ;  /* 0x0000000e08097230 */ /* 0x001fcc0000000000 */
[----:B------:R-:W0:Y:S02]  /*3d90*/  ATOMS.CAST.SPIN R9, [R10+0x4], R8, R9 ;  /* 0x000004080a09738d */ /* 0x000e240001800009 */
[----:B0-----:R-:W-:-:S13]  /*3da0*/  ISETP.EQ.U32.AND P0, PT, R9, 0x1, PT ;  /* 0x000000010900780c */ /* 0x001fda0003f02070 */
[----:B------:R-:W-:Y:S05]  /*3db0*/  @!P0 BRA `(.L_x_32) ;  /* 0xfffffffc00ec8947 */ /* 0x000fea000383ffff */
[----:B------:R-:W-:Y:S05]  /*3dc0*/  BRA `(.L_x_30) ;  /* 0x00000000000c7947 */ /* 0x000fea0003800000 */
.L_x_31:
[----:B------:R-:W0:Y:S02]  /*3dd0*/  LD.E R8, desc[UR8][R12.64+0x4] ;  /* 0x000004080c087980 */ /* 0x000e24000c101900 */
[----:B0-----:R-:W-:-:S05]  /*3de0*/  IADD3 R9, R14, R8, RZ ;  /* 0x000000080e097210 */ /* 0x001fca0007ffe0ff */
[----:B------:R1:W-:Y:S02]  /*3df0*/  ST.E desc[UR8][R12.64+0x4], R9 ;  /* 0x000004090c007985 */ /* 0x0003e4000c101908 */
.L_x_30:
[----:B------:R-:W-:Y:S05]  /*3e00*/  BSYNC B0 ;  /* 0x0000000000007941 */ /* 0x000fea0003800000 */
.L_x_29:
[----:B------:R-:W-:-:S13]  /*3e10*/  ISETP.NE.AND P0, PT, R39, 0x2, PT ;  /* 0x000000022700780c */ /* 0x000fda0003f05270 */
        /* <DEDUP_REMOVED lines=16> */
.L_x_36:
[----:B------:R-:W0:Y:S02]  /*3f20*/  LDS R4, [R10] ;  /* 0x000000000a047984 */ /* 0x000e240000000800 */
[----:B0-----:R-:W-:-:S10]  /*3f30*/  HFMA2.MMA R5, R4, 1, 1, R7 ;  /* 0x3c003c0004057835 */ /* 0x001fd40000000007 */
[----:B------:R-:W0:Y:S02]  /*3f40*/  ATOMS.CAST.SPIN R5, [R10], R4, R5 ;  /* 0x000000040a05738d */ /* 0x000e240001800005 */
[----:B0-----:R-:W-:-:S13]  /*3f50*/  ISETP.EQ.U32.AND P0, PT, R5, 0x1, PT ;  /* 0x000000010500780c */ /* 0x001fda0003f02070 */
[----:B------:R-:W-:Y:S05]  /*3f60*/  @!P0 BRA `(.L_x_36) ;  /* 0xfffffffc00ec8947 */ /* 0x000fea000383ffff */
[----:B------:R-:W-:Y:S05]  /*3f70*/  BRA `(.L_x_34) ;  /* 0x00000000000c7947 */ /* 0x000fea0003800000 */
.L_x_35:
[----:B------:R-:W2:Y:S02]  /*3f80*/  LD.E R4, desc[UR8][R12.64] ;  /* 0x000000080c047980 */ /* 0x000ea4000c101900 */
[----:B--2---:R-:W-:-:S05]  /*3f90*/  IADD3 R5, R7, R4, RZ ;  /* 0x0000000407057210 */ /* 0x004fca0007ffe0ff */
[----:B------:R0:W-:Y:S02]  /*3fa0*/  ST.E desc[UR8][R12.64], R5 ;  /* 0x000000050c007985 */ /* 0x0001e4000c101908 */
.L_x_34:
[----:B------:R-:W-:Y:S05]  /*3fb0*/  BSYNC B0 ;  /* 0x0000000000007941 */ /* 0x000fea0003800000 */
.L_x_33:
        /* <DEDUP_REMOVED lines=8> */
.L_x_40:
[----:B------:R-:W0:Y:S02]  /*4040*/  LDS R4, [R6+0x4] ;  /* 0x0000040006047984 */ /* 0x000e240000000800 */
[----:B0-----:R-:W-:-:S06]  /*4050*/  HADD2 R5, R4, R8 ;  /* 0x0000000804057230 */ /* 0x001fcc0000000000 */
[----:B------:R-:W0:Y:S02]  /*4060*/  ATOMS.CAST.SPIN R5, [R6+0x4], R4, R5 ;  /* 0x000004040605738d */ /* 0x000e240001800005 */
[----:B0-----:R-:W-:-:S13]  /*4070*/  ISETP.EQ.U32.AND P0, PT, R5, 0x1, PT ;  /* 0x000000010500780c */ /* 0x001fda0003f02070 */
[----:B------:R-:W-:Y:S05]  /*4080*/  @!P0 BRA `(.L_x_40) ;  /* 0xfffffffc00ec8947 */ /* 0x000fea000383ffff */
[----:B------:R-:W-:Y:S05]  /*4090*/  BRA `(.L_x_38) ;  /* 0x00000000000c7947 */ /* 0x000fea0003800000 */
.L_x_39:
[----:B------:R-:W0:Y:S02]  /*40a0*/  LD.E R4, desc[UR8][R12.64+0x4] ;  /* 0x000004080c047980 */ /* 0x000e24000c101900 */
[----:B0-----:R-:W-:-:S05]  /*40b0*/  IADD3 R5, R8, R4, RZ ;  /* 0x0000000408057210 */ /* 0x001fca0007ffe0ff */
[----:B------:R1:W-:Y:S02]  /*40c0*/  ST.E desc[UR8][R12.64+0x4], R5 ;  /* 0x000004050c007985 */ /* 0x0003e4000c101908 */
.L_x_38:
[----:B------:R-:W-:Y:S05]  /*40d0*/  BSYNC B0 ;  /* 0x0000000000007941 */ /* 0x000fea0003800000 */
.L_x_37:
        /* <DEDUP_REMOVED lines=17> */
.L_x_44:
[----:B------:R-:W0:Y:S02]  /*41f0*/  LDS R2, [R0] ;  /* 0x0000000000027984 */ /* 0x000e240000000800 */
[----:B0-----:R-:W-:-:S10]  /*4200*/  HFMA2.MMA R3, R2, 1, 1, R15 ;  /* 0x3c003c0002037835 */ /* 0x001fd4000000000f */
[----:B------:R-:W0:Y:S02]  /*4210*/  ATOMS.CAST.SPIN R3, [R0], R2, R3 ;  /* 0x000000020003738d */ /* 0x000e240001800003 */
[----:B0-----:R-:W-:-:S13]  /*4220*/  ISETP.EQ.U32.AND P0, PT, R3, 0x1, PT ;  /* 0x000000010300780c */ /* 0x001fda0003f02070 */
[----:B------:R-:W-:Y:S05]  /*4230*/  @!P0 BRA `(.L_x_44) ;  /* 0xfffffffc00ec8947 */ /* 0x000fea000383ffff */
[----:B------:R-:W-:Y:S05]  /*4240*/  BRA `(.L_x_42) ;  /* 0x00000000000c7947 */ /* 0x000fea0003800000 */
.L_x_43:
[----:B------:R-:W2:Y:S02]  /*4250*/  LD.E R0, desc[UR8][R12.64] ;  /* 0x000000080c007980 */ /* 0x000ea4000c101900 */
[----:B--2---:R-:W-:-:S05]  /*4260*/  IADD3 R3, R15, R0, RZ ;  /* 0x000000000f037210 */ /* 0x004fca0007ffe0ff */
[----:B------:R0:W-:Y:S02]  /*4270*/  ST.E desc[UR8][R12.64], R3 ;  /* 0x000000030c007985 */ /* 0x0001e4000c101908 */
.L_x_42:
[----:B------:R-:W-:Y:S05]  /*4280*/  BSYNC B0 ;  /* 0x0000000000007941 */ /* 0x000fea0003800000 */
.L_x_41:
[----:B------:R1:W-:Y:S02]  /*4290*/  ATOM.E.ADD.F16x2.RN.STRONG.GPU P0, RZ, desc[UR8][R12.64+0x4], R5 ;  /* 0x000004050cff79a2 */ /* 0x0003e4000810e1c8 */
[----:B-1----:R-:W-:Y:S05]  /*42a0*/  @P0 EXIT ;  /* 0x000000000000094d */ /* 0x002fea0003800000 */
[----:B------:R-:W1:Y:S02]  /*42b0*/  QSPC.E.S P0, RZ, [R12+0x4] ;  /* 0x000004000cff73aa */ /* 0x000e640000000500 */
[----:B-1----:R-:W-:Y:S05]  /*42c0*/  @!P0 BRA `(.L_x_45) ;  /* 0x0000000000248947 */ /* 0x002fea0003800000 */
[----:B------:R-:W-:Y:S02]  /*42d0*/  MOV R2, R12 ;  /* 0x0000000c00027202 */ /* 0x000fe40000000f00 */
[----:B------:R-:W-:Y:S02]  /*42e0*/  PRMT R5, R5, 0x5410, R6 ;  /* 0x0000541005057816 */ /* 0x000fe40000000006 */
[----:B------:R-:W-:-:S07]  /*42f0*/  MOV R0, R2 ;  /* 0x0000000200007202 */ /* 0x000fce0000000f00 */
.L_x_46:
[----:B------:R-:W0:Y:S02]  /*4300*/  LDS R2, [R0+0x4] ;  /* 0x0000040000027984 */ /* 0x000e240000000800 */
[----:B0-----:R-:W-:-:S06]  /*4310*/  HADD2 R3, R2, R5 ;  /* 0x0000000502037230 */ /* 0x001fcc0000000000 */
[----:B------:R-:W0:Y:S02]  /*4320*/  ATOMS.CAST.SPIN R3, [R0+0x4], R2, R3 ;  /* 0x000004020003738d */ /* 0x000e240001800003 */
[----:B0-----:R-:W-:-:S13]  /*4330*/  ISETP.EQ.U32.AND P0, PT, R3, 0x1, PT ;  /* 0x000000010300780c */ /* 0x001fda0003f02070 */
[----:B------:R-:W-:Y:S05]  /*4340*/  @!P0 BRA `(.L_x_46) ;  /* 0xfffffffc00ec8947 */ /* 0x000fea000383ffff */
[----:B------:R-:W-:Y:S05]  /*4350*/  EXIT ;  /* 0x000000000000794d */ /* 0x000fea0003800000 */
.L_x_45:
[----:B------:R-:W0:Y:S02]  /*4360*/  LD.E R0, desc[UR8][R12.64+0x4] ;  /* 0x000004080c007980 */ /* 0x000e24000c101900 */
[----:B0-----:R-:W-:-:S05]  /*4370*/  IADD3 R3, R5, R0, RZ ;  /* 0x0000000005037210 */ /* 0x001fca0007ffe0ff */
[----:B------:R-:W-:Y:S01]  /*4380*/  ST.E desc[UR8][R12.64+0x4], R3 ;  /* 0x000004030c007985 */ /* 0x000fe2000c101908 */
[----:B------:R-:W-:Y:S05]  /*4390*/  EXIT ;  /* 0x000000000000794d */ /* 0x000fea0003800000 */
.L_x_47:
[----:B------:R-:W-:-:S00]  /*43a0*/  BRA `(.L_x_47) ;  /* 0xfffffffc00fc7947 */ /* 0x000fc0000383ffff */
[----:B------:R-:W-:-:S00]  /*43b0*/  NOP ;  /* 0x0000000000007918 */ /* 0x000fc00000000000 */
        /* <DEDUP_REMOVED lines=12> */
.L_x_133:


//--------------------- .text._Z28gemm_half_q_half_gptq_kernelILi3ELb0ELb0EEvPK6__halfPKjS4_S2_PS0_iiiiiPKtibS2_i --------------------------
	.section	.text._Z28gemm_half_q_half_gptq_kernelILi3ELb0ELb0EEvPK6__halfPKjS4_S2_PS0_iiiiiPKtibS2_i,"ax",@progbits
	.align	128
        .global         _Z28gemm_half_q_half_gptq_kernelILi3ELb0ELb0EEvPK6__halfPKjS4_S2_PS0_iiiiiPKtibS2_i
        .type           _Z28gemm_half_q_half_gptq_kernelILi3ELb0ELb0EEvPK6__halfPKjS4_S2_PS0_iiiiiPKtibS2_i,@function
        .size           _Z28gemm_half_q_half_gptq_kernelILi3ELb0ELb0EEvPK6__halfPKjS4_S2_PS0_iiiiiPKtibS2_i,(.L_x_134 - _Z28gemm_half_q_half_gptq_kernelILi3ELb0ELb0EEvPK6__halfPKjS4_S2_PS0_iiiiiPKtibS2_i)
        .other          _Z28gemm_half_q_half_gptq_kernelILi3ELb0ELb0EEvPK6__halfPKjS4_S2_PS0_iiiiiPKtibS2_i,@"STO_CUDA_ENTRY STV_DEFAULT"
_Z28gemm_half_q_half_gptq_kernelILi3ELb0ELb0EEvPK6__halfPKjS4_S2_PS0_iiiiiPKtibS2_i:
.text._Z28gemm_half_q_half_gptq_kernelILi3ELb0ELb0EEvPK6__halfPKjS4_S2_PS0_iiiiiPKtibS2_i:
[----:B------:R-:W-:Y:S01]  /*0000*/  LDC R1, c[0x0][0x28] ;  /* 0x00000a00ff017b82 */ /* 0x000fe20000000800 */
[----:B------:R-:W0:Y:S07]  /*0010*/  S2R R2, SR_CTAID.Y ;  /* 0x0000000000027919 */ /* 0x000e2e0000002600 */
[----:B------:R-:W0:Y:S01]  /*0020*/  LDC R7, c[0x0][0x238] ;  /* 0x00008e00ff077b82 */ /* 0x000e220000000800 */
[----:B------:R-:W-:Y:S01]  /*0030*/  ULDC.64 UR6, c[0x0][0x208] ;  /* 0x0000820000067ab9 */ /* 0x000fe20000000a00 */
[----:B------:R-:W-:Y:S01]  /*0040*/  BSSY B0, `(.L_x_48) ;  /* 0x0000077000007945 */ /* 0x000fe20003800000 */
[----:B------:R-:W1:Y:S01]  /*0050*/  S2R R18, SR_CTAID.Z ;  /* 0x0000000000127919 */ /* 0x000e620000002700 */
[----:B------:R-:W2:Y:S04]  /*0060*/  S2R R0, SR_TID.X ;  /* 0x0000000000007919 */ /* 0x000ea80000002100 */
[----:B------:R-:W3:Y:S01]  /*0070*/  LDC R5, c[0x0][0x240] ;  /* 0x00009000ff057b82 */ /* 0x000ee20000000800 */
[----:B------:R-:W4:Y:S01]  /*0080*/  S2R R3, SR_CTAID.X ;  /* 0x0000000000037919 */ /* 0x000f220000002500 */
[----:B0-----:R-:W-:Y:S01]  /*0090*/  IMAD R4, R2, -0x3, R7 ;  /* 0xfffffffd02047824 */ /* 0x001fe200078e0207 */
[----:B-1----:R-:W-:-:S04]  /*00a0*/  SHF.L.U32 R33, R18, 0x7, RZ ;  /* 0x0000000712217819 */ /* 0x002fc800000006ff */
[----:B------:R-:W-:Y:S02]  /*00b0*/  ISETP.GE.AND P1, PT, R4, 0x1, PT ;  /* 0x000000010400780c */ /* 0x000fe40003f26270 */
[C---:B--2---:R-:W-:Y:S02]  /*00c0*/  IADD3 R7, R33.reuse, R0, RZ ;  /* 0x0000000021077210 */ /* 0x044fe40007ffe0ff */
[----:B---3--:R-:W-:Y:S02]  /*00d0*/  VIADDMNMX R36, R33, 0x80, R5, PT ;  /* 0x0000008021247846 */ /* 0x008fe40003800105 */
[----:B----4-:R-:W-:Y:S02]  /*00e0*/  SHF.L.U32 R3, R3, 0x9, RZ ;  /* 0x0000000903037819 */ /* 0x010fe400000006ff */
[----:B------:R-:W-:Y:S02]  /*00f0*/  ISETP.GE.OR P0, PT, R7, R36, !P1 ;  /* 0x000000240700720c */ /* 0x000fe40004f06670 */
[----:B------:R-:W-:-:S02]  /*0100*/  LEA R34, R0, R3, 0x2 ;  /* 0x0000000300227211 */ /* 0x000fc400078e10ff */
[----:B------:R-:W-:-:S09]  /*0110*/  VIMNMX R35, R4, 0x3, PT ;  /* 0x0000000304237848 */ /* 0x000fd20003fe0100 */
[----:B------:R-:W-:Y:S05]  /*0120*/  @P0 BRA `(.L_x_49) ;  /* 0x0000000400a00947 */ /* 0x000fea0003800000 */
[----:B------:R-:W-:Y:S01]  /*0130*/  ULDC.64 UR4, c[0x0][0x250] ;  /* 0x0000940000047ab9 */ /* 0x000fe20000000a00 */
[----:B------:R-:W-:Y:S02]  /*0140*/  SHF.R.S32.HI R6, RZ, 0x1f, R7 ;  /* 0x0000001fff067819 */ /* 0x000fe40000011407 */
[----:B------:R-:W-:-:S04]  /*0150*/  ISETP.NE.U32.AND P0, PT, RZ, UR4, PT ;  /* 0x00000004ff007c0c */ /* 0x000fc8000bf05070 */
[----:B------:R-:W-:-:S13]  /*0160*/  ISETP.NE.AND.EX P0, PT, RZ, UR5, PT, P0 ;  /* 0x00000005ff007c0c */ /* 0x000fda000bf05300 */
[----:B------:R-:W-:Y:S05]  /*0170*/  @!P0 BRA `(.L_x_50) ;  /* 0x0000000000d08947 */ /* 0x000fea0003800000 */
[----:B------:R-:W-:Y:S01]  /*0180*/  LEA R8, P0, R7, UR4, 0x1 ;  /* 0x0000000407087c11 */ /* 0x000fe2000f8008ff */
[----:B------:R-:W-:-:S03]  /*0190*/  ULDC.64 UR8, c[0x0][0x210] ;  /* 0x0000840000087ab9 */ /* 0x000fc60000000a00 */
[----:B------:R-:W-:-:S05]  /*01a0*/  LEA.HI.X R9, R7, UR5, R6, 0x1, P0 ;  /* 0x0000000507097c11 */ /* 0x000fca00080f0c06 */
[----:B------:R-:W2:Y:S01]  /*01b0*/  LDG.E.U16.CONSTANT R8, desc[UR6][R8.64] ;  /* 0x0000000608087981 */ /* 0x000ea2000c1e9500 */
[----:B------:R-:W0:Y:S01]  /*01c0*/  S2UR UR5, SR_CgaCtaId ;  /* 0x00000000000579c3 */ /* 0x000e220000008800 */
[----:B------:R-:W-:Y:S01]  /*01d0*/  IMAD R6, R2, R5, RZ ;  /* 0x0000000502067224 */ /* 0x000fe200078e02ff */
[----:B------:R-:W-:Y:S01]  /*01e0*/  ISETP.GT.AND P2, PT, R35, 0x3, PT ;  /* 0x000000032300780c */ /* 0x000fe20003f44270 */
[----:B------:R-:W-:Y:S01]  /*01f0*/  UMOV UR4, 0x400 ;  /* 0x0000040000047882 */ /* 0x000fe20000000000 */
[----:B------:R-:W-:Y:S02]  /*0200*/  HFMA2.MMA R16, -RZ, RZ, 0, 0 ;  /* 0x00000000ff107435 */ /* 0x000fe400000001ff */
[----:B------:R-:W-:Y:S01]  /*0210*/  LEA R7, R6, R6, 0x1 ;  /* 0x0000000606077211 */ /* 0x000fe200078e08ff */
        /* <DEDUP_REMOVED lines=10> */
.L_x_52:
        /* <DEDUP_REMOVED lines=16> */
.L_x_51:
        /* <DEDUP_REMOVED lines=16> */
.L_x_50:
[----:B------:R-:W0:Y:S01]  /*04c0*/  S2UR UR5, SR_CgaCtaId ;  /* 0x00000000000579c3 */ /* 0x000e220000008800 */
[----:B------:R-:W-:Y:S01]  /*04d0*/  IMAD R8, R2, R5, RZ ;  /* 0x0000000502087224 */ /* 0x000fe200078e02ff */
[----:B------:R-:W-:Y:S01]  /*04e0*/  ISETP.GT.AND P2, PT, R35, 0x3, PT ;  /* 0x000000032300780c */ /* 0x000fe20003f44270 */
[----:B------:R-:W-:Y:S01]  /*04f0*/  UMOV UR4, 0x400 ;  /* 0x0000040000047882 */ /* 0x000fe20000000000 */
[----:B------:R-:W-:Y:S01]  /*0500*/  ULDC.64 UR8, c[0x0][0x210] ;  /* 0x0000840000087ab9 */ /* 0x000fe20000000a00 */
[----:B------:R-:W-:Y:S01]  /*0510*/  HFMA2.MMA R16, -RZ, RZ, 0, 0 ;  /* 0x00000000ff107435 */ /* 0x000fe200000001ff */
[----:B------:R-:W-:-:S04]  /*0520*/  LEA R8, R8, R8, 0x1 ;  /* 0x0000000808087211 */ /* 0x000fc800078e08ff */
        /* <DEDUP_REMOVED lines=10> */
.L_x_54:
        /* <DEDUP_REMOVED lines=16> */
.L_x_53:
        /* <DEDUP_REMOVED lines=14> */
.L_x_49:
[----:B------:R-:W-:Y:S05]  /*07b0*/  BSYNC B0 ;  /* 0x0000000000007941 */ /* 0x000fea0003800000 */
.L_x_48:
[----:B------:R-:W2:Y:S02]  /*07c0*/  LDC R17, c[0x0][0x23c] ;  /* 0x00008f00ff117b82 */ /* 0x000ea40000000800 */
[----:B--2---:R-:W-:-:S13]  /*07d0*/  ISETP.GE.AND P0, PT, R34, R17, PT ;  /* 0x000000112200720c */ /* 0x004fda0003f06270 */
[----:B------:R-:W-:Y:S05]  /*07e0*/  @P0 EXIT ;  /* 0x000000000000094d */ /* 0x000fea0003800000 */
[----:B-1----:R-:W1:Y:S02]  /*07f0*/  LDC.U8 R5, c[0x0][0x25c] ;  /* 0x00009700ff057b82 */ /* 0x002e640000000000 */
[----:B-1----:R-:W-:-:S04]  /*0800*/  PRMT R5, R5, 0x8880, RZ ;  /* 0x0000888005057816 */ /* 0x002fc800000000ff */
[----:B------:R-:W-:-:S04]  /*0810*/  ISETP.NE.AND P0, PT, R5, RZ, PT ;  /* 0x000000ff0500720c */ /* 0x000fc80003f05270 */
[----:B------:R-:W-:-:S04]  /*0820*/  ISETP.NE.OR P0, PT, R18, RZ, !P0 ;  /* 0x000000ff1200720c */ /* 0x000fc80004705670 */
[----:B------:R-:W-:-:S13]  /*0830*/  ISETP.LT.OR P0, PT, R4, 0x1, P0 ;  /* 0x000000010400780c */ /* 0x000fda0000701670 */
[----:B------:R-:W-:Y:S05]  /*0840*/  @P0 BRA `(.L_x_55) ;  /* 0x0000000000800947 */ /* 0x000fea0003800000 */
[----:B------:R-:W1:Y:S01]  /*0850*/  LDC.64 R4, c[0x0][0x230] ;  /* 0x00008c00ff047b82 */ /* 0x000e620000000a00 */
[----:B------:R-:W-:Y:S01]  /*0860*/  ISETP.GT.AND P2, PT, R35, 0x3, PT ;  /* 0x000000032300780c */ /* 0x000fe20003f44270 */
[----:B------:R-:W-:Y:S01]  /*0870*/  IMAD R2, R2, R17, RZ ;  /* 0x0000001102027224 */ /* 0x000fe200078e02ff */
[----:B------:R-:W-:-:S03]  /*0880*/  PLOP3.LUT P0, PT, PT, PT, PT, 0x80, 0x0 ;  /* 0x000000000000781c */ /* 0x000fc60003f0f070 */
[----:B------:R-:W-:-:S05]  /*0890*/  IMAD R3, R2, 0x3, R3 ;  /* 0x0000000302037824 */ /* 0x000fca00078e0203 */
[----:B------:R-:W-:Y:S01]  /*08a0*/  LEA R3, R0, R3, 0x2 ;  /* 0x0000000300037211 */ /* 0x000fe200078e10ff */
[----:B------:R-:W-:-:S04]  /*08b0*/  HFMA2.MMA R0, -RZ, RZ, 0, 0 ;  /* 0x00000000ff007435 */ /* 0x000fc800000001ff */
[----:B-1----:R-:W-:Y:S01]  /*08c0*/  IMAD.WIDE R2, R3, 0x2, R4 ;  /* 0x0000000203027825 */ /* 0x002fe200078e0204 */
[----:B------:R-:W-:Y:S06]  /*08d0*/  @!P2 BRA `(.L_x_56) ;  /* 0x000000000034a947 */ /* 0x000fec0003800000 */
[----:B------:R-:W-:Y:S02]  /*08e0*/  PLOP3.LUT P0, PT, PT, PT, PT, 0x8, 0x0 ;  /* 0x000000000000781c */ /* 0x000fe40003f0e170 */
[----:B------:R-:W-:-:S11]  /*08f0*/  IADD3 R11, R35, -0x3, RZ ;  /* 0xfffffffd230b7810 */ /* 0x000fd60007ffe0ff */
.L_x_57:
[----:B--2---:R-:W-:Y:S01]  /*0900*/  IMAD.WIDE R4, R17, 0x2, R2 ;  /* 0x0000000211047825 */ /* 0x004fe200078e0202 */
[----:B------:R1:W-:Y:S01]  /*0910*/  STG.E.64 desc[UR6][R2.64], RZ ;  /* 0x000000ff02007986 */ /* 0x0003e2000c101b06 */
[----:B------:R-:W-:-:S03]  /*0920*/  IADD3 R0, R0, 0x4, RZ ;  /* 0x0000000400007810 */ /* 0x000fc60007ffe0ff */
[----:B------:R2:W-:Y:S01]  /*0930*/  STG.E.64 desc[UR6][R4.64], RZ ;  /* 0x000000ff04007986 */ /* 0x0005e2000c101b06 */
[----:B0-----:R-:W-:Y:S01]  /*0940*/  IMAD.WIDE R6, R17, 0x2, R4 ;  /* 0x0000000211067825 */ /* 0x001fe200078e0204 */
[----:B------:R-:W-:-:S04]  /*0950*/  ISETP.GE.AND P2, PT, R0, R11, PT ;  /* 0x0000000b0000720c */ /* 0x000fc80003f46270 */
[----:B------:R2:W-:Y:S01]  /*0960*/  STG.E.64 desc[UR6][R6.64], RZ ;  /* 0x000000ff06007986 */ /* 0x0005e2000c101b06 */
[----:B------:R-:W-:-:S05]  /*0970*/  IMAD.WIDE R8, R17, 0x2, R6 ;  /* 0x0000000211087825 */ /* 0x000fca00078e0206 */
[----:B------:R2:W-:Y:S01]  /*0980*/  STG.E.64 desc[UR6][R8.64], RZ ;  /* 0x000000ff08007986 */ /* 0x0005e2000c101b06 */
[----:B-1----:R-:W-:Y:S02]  /*0990*/  IMAD.WIDE R2, R17, 0x2, R8 ;  /* 0x0000000211027825 */ /* 0x002fe400078e0208 */
[----:B------:R-:W-:Y:S05]  /*09a0*/  @!P2 BRA `(.L_x_57) ;  /* 0xfffffffc00d4a947 */ /* 0x000fea000383ffff */
.L_x_56:
        /* <DEDUP_REMOVED lines=8> */
[----:B-1----:R-:W-:-:S11]  /*0a30*/  @P2 IMAD.WIDE R2, R17, 0x2, R4 ;  /* 0x0000000211022825 */ /* 0x002fd600078e0204 */
[----:B------:R2:W-:Y:S02]  /*0a40*/  @P0 STG.E.64 desc[UR6][R2.64], RZ ;  /* 0x000000ff02000986 */ /* 0x0005e4000c101b06 */
.L_x_55:
[----:B------:R-:W2:Y:S02]  /*0a50*/  LDC R10, c[0x0][0x248] ;  /* 0x00009200ff0a7b82 */ /* 0x000ea40000000800 */
[----:B--2---:R-:W-:-:S04]  /*0a60*/  IABS R5, R10 ;  /* 0x0000000a00057213 */ /* 0x004fc80000000000 */
[----:B------:R-:W1:Y:S08]  /*0a70*/  I2F.RP R0, R5 ;  /* 0x0000000500007306 */ /* 0x000e700000209400 */
[----:B-1----:R-:W1:Y:S02]  /*0a80*/  MUFU.RCP R0, R0 ;  /* 0x0000000000007308 */ /* 0x002e640000001000 */
[----:B-1----:R-:W-:-:S06]  /*0a90*/  IADD3 R2, R0, 0xffffffe, RZ ;  /* 0x0ffffffe00027810 */ /* 0x002fcc0007ffe0ff */
[----:B------:R1:W2:Y:S02]  /*0aa0*/  F2I.FTZ.U32.TRUNC.NTZ R3, R2 ;  /* 0x0000000200037305 */ /* 0x0002a4000021f000 */
[----:B-1----:R-:W-:Y:S02]  /*0ab0*/  MOV R2, RZ ;  /* 0x000000ff00027202 */ /* 0x002fe40000000f00 */
[----:B--2---:R-:W-:-:S05]  /*0ac0*/  IADD3 R4, RZ, -R3, RZ ;  /* 0x80000003ff047210 */ /* 0x004fca0007ffe0ff */
[----:B0-----:R-:W-:Y:S01]  /*0ad0*/  IMAD R7, R4, R5, RZ ;  /* 0x0000000504077224 */ /* 0x001fe200078e02ff */
[----:B------:R-:W-:-:S03]  /*0ae0*/  IABS R4, R33 ;  /* 0x0000002100047213 */ /* 0x000fc60000000000 */
[----:B------:R-:W-:-:S06]  /*0af0*/  IMAD.HI.U32 R3, R3, R7, R2 ;  /* 0x0000000703037227 */ /* 0x000fcc00078e0002 */
[----:B------:R-:W-:Y:S02]  /*0b00*/  IMAD.HI.U32 R31, R3, R4, RZ ;  /* 0x00000004031f7227 */ /* 0x000fe400078e00ff */
[----:B------:R-:W0:Y:S03]  /*0b10*/  LDC.64 R2, c[0x0][0x220] ;  /* 0x00008800ff027b82 */ /* 0x000e260000000a00 */
[----:B------:R-:W-:-:S05]  /*0b20*/  IADD3 R0, RZ, -R31, RZ ;  /* 0x8000001fff007210 */ /* 0x000fca0007ffe0ff */
[C---:B------:R-:W-:Y:S01]  /*0b30*/  IMAD R0, R5.reuse, R0, R4 ;  /* 0x0000000005007224 */ /* 0x040fe200078e0204 */
[----:B------:R-:W-:Y:S04]  /*0b40*/  BAR.SYNC.DEFER_BLOCKING 0x0 ;  /* 0x0000000000007b1d */ /* 0x000fe80000010000 */
        /* <DEDUP_REMOVED lines=26> */
[----:B------:R-:W-:Y:S02]  /*0cf0*/  ISETP.GE.AND P0, PT, R33, R36, PT ;  /* 0x000000242100720c */ /* 0x000fe40003f06270 */
[----:B------:R-:W-:Y:S02]  /*0d00*/  CS2R R40, SRZ ;  /* 0x0000000000287805 */ /* 0x000fe4000001ff00 */
[----:B------:R-:W-:-:S02]  /*0d10*/  LOP3.LUT R0, R0, 0x10, RZ, 0xc0, !PT ;  /* 0x0000001000007812 */ /* 0x000fc400078ec0ff */
[----:B------:R-:W-:Y:S02]  /*0d20*/  CS2R R42, SRZ ;  /* 0x00000000002a7805 */ /* 0x000fe4000001ff00 */
[----:B------:R-:W-:Y:S02]  /*0d30*/  MOV R13, RZ ;  /* 0x000000ff000d7202 */ /* 0x000fe40000000f00 */
[----:B--2---:R-:W-:-:S04]  /*0d40*/  SHF.R.U32.HI R0, RZ, R0, R3 ;  /* 0x00000000ff007219 */ /* 0x004fc80000011603 */
[--C-:B------:R-:W-:Y:S02]  /*0d50*/  SHF.R.U32.HI R2, RZ, 0x4, R0.reuse ;  /* 0x00000004ff027819 */ /* 0x100fe40000011600 */
[----:B------:R-:W-:Y:S02]  /*0d60*/  LOP3.LUT R9, R0, 0xf, RZ, 0xc0, !PT ;  /* 0x0000000f00097812 */ /* 0x000fe400078ec0ff */
[----:B------:R-:W-:Y:S02]  /*0d70*/  LOP3.LUT R12, R2, 0xf, RZ, 0xc0, !PT ;  /* 0x0000000f020c7812 */ /* 0x000fe400078ec0ff */
[--C-:B------:R-:W-:Y:S02]  /*0d80*/  SHF.R.U32.HI R2, RZ, 0x8, R0.reuse ;  /* 0x00000008ff027819 */ /* 0x100fe40000011600 */
[----:B------:R-:W-:Y:S02]  /*0d90*/  SHF.R.U32.HI R0, RZ, 0xc, R0 ;  /* 0x0000000cff007819 */ /* 0x000fe40000011600 */
[----:B------:R-:W-:-:S02]  /*0da0*/  LOP3.LUT R14, R2, 0xf, RZ, 0xc0, !PT ;  /* 0x0000000f020e7812 */ /* 0x000fc400078ec0ff */
[----:B------:R-:W-:Y:S02]  /*0db0*/  LOP3.LUT R16, R0, 0xf, RZ, 0xc0, !PT ;  /* 0x0000000f00107812 */ /* 0x000fe400078ec0ff */
[----:B0-----:R-:W-:Y:S02]  /*0dc0*/  IADD3 R4, R12, 0x1, RZ ;  /* 0x000000010c047810 */ /* 0x001fe40007ffe0ff */
[C---:B------:R-:W-:Y:S02]  /*0dd0*/  IADD3 R3, R9.reuse, 0x1, RZ ;  /* 0x0000000109037810 */ /* 0x040fe40007ffe0ff */
[----:B------:R-:W-:Y:S02]  /*0de0*/  IADD3 R5, R14, 0x1, RZ ;  /* 0x000000010e057810 */ /* 0x000fe40007ffe0ff */
[----:B------:R-:W-:Y:S01]  /*0df0*/  IADD3 R7, R16, 0x1, RZ ;  /* 0x0000000110077810 */ /* 0x000fe20007ffe0ff */
[----:B------:R0:W1:Y:S01]  /*0e00*/  I2F.F16 R6, R3 ;  /* 0x0000000300067306 */ /* 0x0000620000200c00 */
[----:B------:R-:W-:-:S02]  /*0e10*/  IADD3 R9, R9, 0xe401, RZ ;  /* 0x0000e40109097810 */ /* 0x000fc40007ffe0ff */
[----:B------:R-:W-:Y:S02]  /*0e20*/  IADD3 R12, R12, 0xe401, RZ ;  /* 0x0000e4010c0c7810 */ /* 0x000fe40007ffe0ff */
[----:B------:R-:W-:Y:S02]  /*0e30*/  IADD3 R14, R14, 0xe401, RZ ;  /* 0x0000e4010e0e7810 */ /* 0x000fe40007ffe0ff */
[----:B------:R-:W-:Y:S01]  /*0e40*/  IADD3 R16, R16, 0xe401, RZ ;  /* 0x0000e40110107810 */ /* 0x000fe20007ffe0ff */
[----:B------:R-:W2:Y:S01]  /*0e50*/  I2F.F16 R4, R4 ;  /* 0x0000000400047306 */ /* 0x000ea20000200c00 */
[----:B0-----:R-:W-:Y:S02]  /*0e60*/  CS2R R2, SRZ ;  /* 0x0000000000027805 */ /* 0x001fe4000001ff00 */
[C-C-:B---3--:R-:W-:Y:S02]  /*0e70*/  PRMT R30, R18.reuse, 0x5410, R18.reuse ;  /* 0x00005410121e7816 */ /* 0x148fe40000000012 */
[----:B------:R-:W-:-:S02]  /*0e80*/  PRMT R28, R18, 0x7632, R18 ;  /* 0x00007632121c7816 */ /* 0x000fc40000000012 */
[C-C-:B----4-:R-:W-:Y:S01]  /*0e90*/  PRMT R29, R19.reuse, 0x5410, R19.reuse ;  /* 0x00005410131d7816 */ /* 0x150fe20000000013 */
[C---:B-1----:R-:W-:Y:S01]  /*0ea0*/  HADD2 R25, R11.reuse.H0_H0, -R6.H0_H0 ;  /* 0xa00000060b197230 */ /* 0x042fe20000000800 */
[----:B------:R0:W1:Y:S01]  /*0eb0*/  I2F.F16 R8, R5 ;  /* 0x0000000500087306 */ /* 0x0000620000200c00 */
[----:B------:R-:W-:Y:S02]  /*0ec0*/  PRMT R27, R19, 0x7632, R19 ;  /* 0x00007632131b7816 */ /* 0x000fe40000000013 */
[----:B------:R-:W-:Y:S02]  /*0ed0*/  PRMT R26, R9, 0x5410, R9 ;  /* 0x00005410091a7816 */ /* 0x000fe40000000009 */
[----:B------:R-:W-:Y:S01]  /*0ee0*/  PRMT R24, R12, 0x5410, R12 ;  /* 0x000054100c187816 */ /* 0x000fe2000000000c */
[----:B--2---:R-:W-:Y:S02]  /*0ef0*/  HADD2 R15, R11.H0_H0, -R4.H0_H0 ;  /* 0xa00000040b0f7230 */ /* 0x004fe40000000800 */
[----:B------:R2:W3:Y:S01]  /*0f00*/  I2F.F16 R0, R7 ;  /* 0x0000000700007306 */ /* 0x0004e20000200c00 */
[----:B0-----:R-:W-:-:S02]  /*0f10*/  CS2R R4, SRZ ;  /* 0x0000000000047805 */ /* 0x001fc4000001ff00 */
[----:B------:R-:W-:Y:S02]  /*0f20*/  PRMT R14, R14, 0x5410, R14 ;  /* 0x000054100e0e7816 */ /* 0x000fe4000000000e */
[----:B------:R-:W-:Y:S01]  /*0f30*/  PRMT R16, R16, 0x5410, R16 ;  /* 0x0000541010107816 */ /* 0x000fe20000000010 */
[C---:B-1----:R-:W-:Y:S01]  /*0f40*/  HADD2 R8, R11.reuse.H0_H0, -R8.H0_H0 ;  /* 0xa00000080b087230 */ /* 0x042fe20000000800 */
[----:B--2---:R-:W-:Y:S01]  /*0f50*/  CS2R R6, SRZ ;  /* 0x0000000000067805 */ /* 0x004fe2000001ff00 */
[----:B---3--:R-:W-:Y:S01]  /*0f60*/  HADD2 R11, R11.H0_H0, -R0.H0_H0 ;  /* 0xa00000000b0b7230 */ /* 0x008fe20000000800 */
[----:B------:R-:W-:Y:S01]  /*0f70*/  HFMA2.MMA R0, -RZ, RZ, 0, 0 ;  /* 0x00000000ff007435 */ /* 0x000fe200000001ff */
[----:B------:R-:W-:Y:S10]  /*0f80*/  @P0 BRA `(.L_x_58) ;  /* 0x0000002000c40947 */ /* 0x000ff40003800000 */
[----:B------:R-:W-:Y:S01]  /*0f90*/  SHF.R.S32.HI R0, RZ, 0x1f, R33 ;  /* 0x0000001fff007819 */ /* 0x000fe20000011421 */
[----:B------:R-:W0:Y:S01]  /*0fa0*/  S2UR UR5, SR_CgaCtaId ;  /* 0x00000000000579c3 */ /* 0x000e220000008800 */
[----:B------:R-:W-:Y:S01]  /*0fb0*/  ULDC.64 UR8, c[0x0][0x218] ;  /* 0x0000860000087ab9 */ /* 0x000fe20000000a00 */
[----:B------:R-:W-:Y:S01]  /*0fc0*/  UMOV UR4, 0x400 ;  /* 0x0000040000047882 */ /* 0x000fe20000000000 */
[----:B------:R-:W-:-:S04]  /*0fd0*/  LEA.HI R0, R0, R33, RZ, 0x3 ;  /* 0x0000002100007211 */ /* 0x000fc800078f18ff */
[----:B------:R-:W-:-:S05]  /*0fe0*/  SHF.R.S32.HI R0, RZ, 0x3, R0 ;  /* 0x00000003ff007819 */ /* 0x000fca0000011400 */
[----:B------:R-:W-:-:S05]  /*0ff0*/  IMAD R17, R0, R17, RZ ;  /* 0x0000001100117224 */ /* 0x000fca00078e02ff */
[----:B------:R-:W-:Y:S02]  /*1000*/  SHF.R.S32.HI R9, RZ, 0x1f, R17 ;  /* 0x0000001fff097819 */ /* 0x000fe40000011411 */
[----:B------:R-:W-:-:S04]  /*1010*/  IADD3 R17, P0, R34, R17, RZ ;  /* 0x0000001122117210 */ /* 0x000fc80007f1e0ff */
[----:B------:R-:W-:Y:S01]  /*1020*/  LEA.HI.X.SX32 R0, R34, R9, 0x1, P0 ;  /* 0x0000000922007211 */ /* 0x000fe200000f0eff */
[----:B0-----:R-:W-:Y:S01]  /*1030*/  ULEA UR4, UR5, UR4, 0x18 ;  /* 0x0000000405047291 */ /* 0x001fe2000f8ec03f */
[----:B------:R-:W-:Y:S02]  /*1040*/  LEA R38, P0, R17, UR8, 0x2 ;  /* 0x0000000811267c11 */ /* 0x000fe4000f8010ff */
[----:B------:R-:W-:Y:S01]  /*1050*/  IADD3 R9, R33, R10, RZ ;  /* 0x0000000a21097210 */ /* 0x000fe20007ffe0ff */
[----:B------:R-:W-:Y:S01]  /*1060*/  ULDC UR5, c[0x0][0x23c] ;  /* 0x00008f0000057ab9 */ /* 0x000fe20000000800 */
[----:B------:R-:W-:Y:S02]  /*1070*/  LEA.HI.X R39, R17, UR9, R0, 0x2, P0 ;  /* 0x0000000911277c11 */ /* 0x000fe400080f1400 */
[----:B------:R-:W-:Y:S02]  /*1080*/  MOV R10, R16 ;  /* 0x00000010000a7202 */ /* 0x000fe40000000f00 */
[----:B------:R-:W-:-:S02]  /*1090*/  MOV R0, RZ ;  /* 0x000000ff00007202 */ /* 0x000fc40000000f00 */
[----:B------:R-:W-:-:S07]  /*10a0*/  MOV R12, R9 ;  /* 0x00000009000c7202 */ /* 0x000fce0000000f00 */
.L_x_64:
[----:B------:R-:W-:-:S13]  /*10b0*/  ISETP.NE.AND P0, PT, R33, R12, PT ;  /* 0x0000000c2100720c */ /* 0x000fda0003f05270 */
[----:B------:R-:W-:Y:S05]  /*10c0*/  @P0 BRA `(.L_x_59) ;  /* 0x0000000000c40947 */ /* 0x000fea0003800000 */
[----:B------:R-:W0:Y:S01]  /*10d0*/  LDC.64 R10, c[0x0][0x220] ;  /* 0x00008800ff0a7b82 */ /* 0x000e220000000a00 */
[----:B------:R-:W-:-:S05]  /*10e0*/  IADD3 R31, R31, 0x1, RZ ;  /* 0x000000011f1f7810 */ /* 0x000fca0007ffe0ff */
[----:B------:R-:W-:-:S05]  /*10f0*/  IMAD R17, R31, UR5, RZ ;  /* 0x000000051f117c24 */ /* 0x000fca000f8e02ff */
        /* <DEDUP_REMOVED lines=11> */
[----:B------:R-:W-:Y:S03]  /*11b0*/  I2F.F16 R21, -0x40 ;  /* 0xffffffc000157906 */ /* 0x000fe60000200c00 */
[----:B------:R-:W-:-:S04]  /*11c0*/  LOP3.LUT R17, R8, 0x10, RZ, 0xc0, !PT ;  /* 0x0000001008117812 */ /* 0x000fc800078ec0ff */
[----:B--2---:R-:W-:-:S04]  /*11d0*/  SHF.R.U32.HI R8, RZ, R17, R10 ;  /* 0x00000011ff087219 */ /* 0x004fc8000001160a */
[----:B------:R-:W-:Y:S02]  /*11e0*/  LOP3.LUT R16, R8, 0xf, RZ, 0xc0, !PT ;  /* 0x0000000f08107812 */ /* 0x000fe400078ec0ff */
[--C-:B------:R-:W-:Y:S02]  /*11f0*/  SHF.R.U32.HI R10, RZ, 0x4, R8.reuse ;  /* 0x00000004ff0a7819 */ /* 0x100fe40000011608 */
[--C-:B------:R-:W-:Y:S02]  /*1200*/  SHF.R.U32.HI R11, RZ, 0x8, R8.reuse ;  /* 0x00000008ff0b7819 */ /* 0x100fe40000011608 */
[----:B------:R-:W-:Y:S02]  /*1210*/  SHF.R.U32.HI R8, RZ, 0xc, R8 ;  /* 0x0000000cff087819 */ /* 0x000fe40000011608 */
[----:B------:R-:W-:Y:S02]  /*1220*/  LOP3.LUT R10, R10, 0xf, RZ, 0xc0, !PT ;  /* 0x0000000f0a0a7812 */ /* 0x000fe400078ec0ff */
[----:B0-----:R-:W-:-:S02]  /*1230*/  LOP3.LUT R14, R11, 0xf, RZ, 0xc0, !PT ;  /* 0x0000000f0b0e7812 */ /* 0x001fc400078ec0ff */
[----:B------:R-:W-:Y:S02]  /*1240*/  LOP3.LUT R17, R8, 0xf, RZ, 0xc0, !PT ;  /* 0x0000000f08117812 */ /* 0x000fe400078ec0ff */
        /* <DEDUP_REMOVED lines=9> */
[----:B------:R-:W1:Y:S01]  /*12e0*/  I2F.F16 R15, R18 ;  /* 0x00000012000f7306 */ /* 0x000e620000200c00 */
[----:B---3--:R-:W-:Y:S02]  /*12f0*/  PRMT R30, R28, 0x5410, R28 ;  /* 0x000054101c1e7816 */ /* 0x008fe4000000001c */
[----:B----4-:R-:W-:Y:S02]  /*1300*/  PRMT R29, R27, 0x5410, R27 ;  /* 0x000054101b1d7816 */ /* 0x010fe4000000001b */
[----:B------:R-:W-:Y:S01]  /*1310*/  PRMT R24, R10, 0x5410, R10 ;  /* 0x000054100a187816 */ /* 0x000fe2000000000a */
[----:B0-----:R-:W-:-:S02]  /*1320*/  HADD2 R25, R21.H0_H0, -R12.H0_H0 ;  /* 0xa000000c15197230 */ /* 0x001fc40000000800 */
[----:B------:R-:W0:Y:S01]  /*1330*/  I2F.F16 R8, R19 ;  /* 0x0000001300087306 */ /* 0x000e220000200c00 */
[----:B------:R-:W-:Y:S02]  /*1340*/  MOV R12, R9 ;  /* 0x00000009000c7202 */ /* 0x000fe40000000f00 */
[----:B------:R-:W-:Y:S02]  /*1350*/  PRMT R28, R28, 0x7632, R28 ;  /* 0x000076321c1c7816 */ /* 0x000fe4000000001c */
[----:B------:R-:W-:Y:S01]  /*1360*/  PRMT R27, R27, 0x7632, R27 ;  /* 0x000076321b1b7816 */ /* 0x000fe2000000001b */
[----:B-1----:R-:W-:Y:S02]  /*1370*/  HADD2 R15, R21.H0_H0, -R15.H0_H0 ;  /* 0xa000000f150f7230 */ /* 0x002fe40000000800 */
[----:B------:R-:W1:Y:S01]  /*1380*/  I2F.F16 R11, R20 ;  /* 0x00000014000b7306 */ /* 0x000e620000200c00 */
[----:B------:R-:W-:Y:S02]  /*1390*/  PRMT R26, R16, 0x5410, R16 ;  /* 0x00005410101a7816 */ /* 0x000fe40000000010 */
[----:B------:R-:W-:-:S02]  /*13a0*/  PRMT R14, R14, 0x5410, R14 ;  /* 0x000054100e0e7816 */ /* 0x000fc4000000000e */
[----:B------:R-:W-:Y:S01]  /*13b0*/  PRMT R10, R17, 0x5410, R17 ;  /* 0x00005410110a7816 */ /* 0x000fe20000000011 */
[C---:B0-----:R-:W-:Y:S02]  /*13c0*/  HADD2 R8, R21.reuse.H0_H0, -R8.H0_H0 ;  /* 0xa000000815087230 */ /* 0x041fe40000000800 */
[----:B-1----:R-:W-:-:S07]  /*13d0*/  HADD2 R11, R21.H0_H0, -R11.H0_H0 ;  /* 0xa000000b150b7230 */ /* 0x002fce0000000800 */
.L_x_59:
[----:B------:R-:W-:Y:S05]  /*13e0*/  @!P1 BRA `(.L_x_60) ;  /* 0x0000001c00909947 */ /* 0x000fea0003800000 */
[----:B------:R-:W2:Y:S01]  /*13f0*/  LDG.E.128.CONSTANT R16, desc[UR6][R38.64] ;  /* 0x0000000626107981 */ /* 0x000ea2000c1e9d00 */
[----:B------:R-:W-:-:S03]  /*1400*/  ISETP.GE.AND P0, PT, R35, 0x2, PT ;  /* 0x000000022300780c */ /* 0x000fc60003f06270 */
[----:B------:R-:W0:Y:S01]  /*1410*/  LDS.128 R20, [UR4] ;  /* 0x00000004ff147984 */ /* 0x000e220008000c00 */
[----:B--2---:R-:W-:Y:S02]  /*1420*/  LOP3.LUT R37, R16, 0xf000f, RZ, 0xc0, !PT ;  /* 0x000f000f10257812 */ /* 0x004fe400078ec0ff */
[----:B------:R-:W-:Y:S02]  /*1430*/  LOP3.LUT R45, R17, 0xf000f, RZ, 0xc0, !PT ;  /* 0x000f000f112d7812 */ /* 0x000fe400078ec0ff */
[C---:B------:R-:W-:Y:S02]  /*1440*/  LOP3.LUT R47, R18.reuse, 0xf000f, RZ, 0xc0, !PT ;  /* 0x000f000f122f7812 */ /* 0x040fe400078ec0ff */
[----:B------:R-:W-:Y:S02]  /*1450*/  LOP3.LUT R48, R18, 0xf000f0, RZ, 0xc0, !PT ;  /* 0x00f000f012307812 */ /* 0x000fe400078ec0ff */
[----:B------:R-:W-:Y:S02]  /*1460*/  SHF.R.U32.HI R52, RZ, 0x8, R18 ;  /* 0x00000008ff347819 */ /* 0x000fe40000011612 */
[----:B------:R-:W-:-:S02]  /*1470*/  LOP3.LUT R18, R19, 0xf000f, RZ, 0xc0, !PT ;  /* 0x000f000f13127812 */ /* 0x000fc400078ec0ff */
[----:B------:R-:W-:Y:S02]  /*1480*/  LOP3.LUT R49, R19, 0xf000f0, RZ, 0xc0, !PT ;  /* 0x00f000f013317812 */ /* 0x000fe400078ec0ff */
[----:B------:R-:W-:Y:S02]  /*1490*/  SHF.R.U32.HI R54, RZ, 0x8, R19 ;  /* 0x00000008ff367819 */ /* 0x000fe40000011613 */
[----:B------:R-:W-:Y:S02]  /*14a0*/  LOP3.LUT R37, R37, 0x64006400, RZ, 0xfc, !PT ;  /* 0x6400640025257812 */ /* 0x000fe400078efcff */
[----:B------:R-:W-:Y:S02]  /*14b0*/  LOP3.LUT R45, R45, 0x64006400, RZ, 0xfc, !PT ;  /* 0x640064002d2d7812 */ /* 0x000fe400078efcff */
[----:B------:R-:W-:Y:S02]  /*14c0*/  LOP3.LUT R19, R47, 0x64006400, RZ, 0xfc, !PT ;  /* 0x640064002f137812 */ /* 0x000fe400078efcff */
[----:B------:R-:W-:Y:S01]  /*14d0*/  LOP3.LUT R44, R16, 0xf000f0, RZ, 0xc0, !PT ;  /* 0x00f000f0102c7812 */ /* 0x000fe200078ec0ff */
[----:B------:R-:W-:Y:S01]  /*14e0*/  HADD2 R47, R45, R24 ;  /* 0x000000182d2f7230 */ /* 0x000fe20000000000 */
[----:B------:R-:W-:-:S02]  /*14f0*/  LOP3.LUT R46, R17, 0xf000f0, RZ, 0xc0, !PT ;  /* 0x00f000f0112e7812 */ /* 0x000fc400078ec0ff */
[----:B------:R-:W-:Y:S01]  /*1500*/  LOP3.LUT R56, R49, 0x64006400, RZ, 0xfc, !PT ;  /* 0x6400640031387812 */ /* 0x000fe200078efcff */
[----:B------:R-:W-:Y:S01]  /*1510*/  HFMA2.MMA R49, R37, 1, 1, R26 ;  /* 0x3c003c0025317835 */ /* 0x000fe2000000001a */
[----:B------:R-:W-:Y:S01]  /*1520*/  LOP3.LUT R44, R44, 0x64006400, RZ, 0xfc, !PT ;  /* 0x640064002c2c7812 */ /* 0x000fe200078efcff */
[----:B------:R-:W-:Y:S01]  /*1530*/  HFMA2.MMA R45, R19, 1, 1, R14 ;  /* 0x3c003c00132d7835 */ /* 0x000fe2000000000e */
[----:B------:R-:W-:Y:S01]  /*1540*/  LOP3.LUT R46, R46, 0x64006400, RZ, 0xfc, !PT ;  /* 0x640064002e2e7812 */ /* 0x000fe200078efcff */
[-C--:B0-----:R-:W-:Y:S01]  /*1550*/  HFMA2 R19, R47, R20.reuse, RZ.H0_H0 ;  /* 0x000000142f137231 */ /* 0x081fe200000400ff */
[----:B------:R-:W-:Y:S02]  /*1560*/  LOP3.LUT R51, R48, 0x64006400, RZ, 0xfc, !PT ;  /* 0x6400640030337812 */ /* 0x000fe400078efcff */
[----:B------:R-:W-:Y:S01]  /*1570*/  LOP3.LUT R53, R18, 0x64006400, RZ, 0xfc, !PT ;  /* 0x6400640012357812 */ /* 0x000fe200078efcff */
[----:B------:R-:W-:Y:S01]  /*1580*/  HFMA2.MMA R50, R44, 0.0625, 0.0625, R25 ;  /* 0x2c002c002c327835 */ /* 0x000fe20000000019 */
[----:B------:R-:W-:Y:S01]  /*1590*/  HFMA2 R48, R46, 0.0625, 0.0625, R15 ;  /* 0x2c002c002e307831 */ /* 0x000fe2000000000f */
[-C--:B------:R-:W-:Y:S01]  /*15a0*/  HFMA2.MMA R57, R49, R20.reuse, RZ ;  /* 0x0000001431397235 */ /* 0x080fe200000000ff */
[----:B------:R-:W-:Y:S01]  /*15b0*/  HFMA2 R44, R56, 0.0625, 0.0625, R11 ;  /* 0x2c002c00382c7831 */ /* 0x000fe2000000000b */
[----:B------:R-:W-:Y:S01]  /*15c0*/  HFMA2.MMA R46, R51, 0.0625, 0.0625, R8 ;  /* 0x2c002c00332e7835 */ /* 0x000fe20000000008 */
[----:B------:R-:W-:Y:S01]  /*15d0*/  HADD2 R37, R53, R10 ;  /* 0x0000000a35257230 */ /* 0x000fe20000000000 */
[----:B------:R-:W-:Y:S01]  /*15e0*/  HFMA2.MMA R56, R45, R20, RZ ;  /* 0x000000142d387235 */ /* 0x000fe200000000ff */
[----:B------:R-:W-:Y:S01]  /*15f0*/  SHF.R.U32.HI R17, RZ, 0x8, R17 ;  /* 0x00000008ff117819 */ /* 0x000fe20000011611 */
[----:B------:R-:W-:Y:S01]  /*1600*/  HFMA2 R19, R48, R21, R19 ;  /* 0x0000001530137231 */ /* 0x000fe20000000013 */
[----:B------:R-:W-:Y:S01]  /*1610*/  SHF.R.U32.HI R16, RZ, 0x8, R16 ;  /* 0x00000008ff107819 */ /* 0x000fe20000011610 */
[----:B------:R-:W-:Y:S01]  /*1620*/  HFMA2 R20, R37, R20, RZ.H0_H0 ;  /* 0x0000001425147231 */ /* 0x000fe200000400ff */
[----:B------:R-:W-:Y:S01]  /*1630*/  HFMA2.MMA R57, R50, R21, R57 ;  /* 0x0000001532397235 */ /* 0x000fe20000000039 */
[----:B------:R-:W-:-:S02]  /*1640*/  LOP3.LUT R53, R54, 0xf000f, RZ, 0xc0, !PT ;  /* 0x000f000f36357812 */ /* 0x000fc400078ec0ff */
[----:B------:R-:W-:Y:S01]  /*1650*/  HFMA2.MMA R56, R46, R21, R56 ;  /* 0x000000152e387235 */ /* 0x000fe20000000038 */
[----:B------:R-:W-:Y:S01]  /*1660*/  HFMA2 R20, R44, R21, R20 ;  /* 0x000000152c147231 */ /* 0x000fe20000000014 */
[----:B------:R-:W-:Y:S02]  /*1670*/  LOP3.LUT R21, R17, 0xf000f, RZ, 0xc0, !PT ;  /* 0x000f000f11157812 */ /* 0x000fe400078ec0ff */
[----:B------:R-:W-:Y:S02]  /*1680*/  LOP3.LUT R18, R16, 0xf000f, RZ, 0xc0, !PT ;  /* 0x000f000f10127812 */ /* 0x000fe400078ec0ff */
[----:B------:R-:W-:Y:S02]  /*1690*/  LOP3.LUT R21, R21, 0x64006400, RZ, 0xfc, !PT ;  /* 0x6400640015157812 */ /* 0x000fe400078efcff */
[----:B------:R-:W-:Y:S02]  /*16a0*/  LOP3.LUT R59, R53, 0x64006400, RZ, 0xfc, !PT ;  /* 0x64006400353b7812 */ /* 0x000fe400078efcff */
[----:B------:R-:W-:-:S02]  /*16b0*/  LOP3.LUT R55, R18, 0x64006400, RZ, 0xfc, !PT ;  /* 0x6400640012377812 */ /* 0x000fc400078efcff */
[----:B------:R-:W-:Y:S01]  /*16c0*/  HFMA2.MMA R53, R21, 1, 1, R24 ;  /* 0x3c003c0015357835 */ /* 0x000fe20000000018 */
[----:B------:R-:W-:Y:S01]  /*16d0*/  LOP3.LUT R18, R52, 0xf000f, RZ, 0xc0, !PT ;  /* 0x000f000f34127812 */ /* 0x000fe200078ec0ff */
[----:B------:R-:W-:Y:S01]  /*16e0*/  HFMA2.MMA R21, R59, 1, 1, R10 ;  /* 0x3c003c003b157835 */ /* 0x000fe2000000000a */
[----:B------:R-:W-:Y:S01]  /*16f0*/  HADD2 R55, R55, R26 ;  /* 0x0000001a37377230 */ /* 0x000fe20000000000 */
[----:B------:R-:W-:Y:S02]  /*1700*/  LOP3.LUT R17, R17, 0xf000f0, RZ, 0xc0, !PT ;  /* 0x00f000f011117812 */ /* 0x000fe400078ec0ff */
[----:B------:R-:W-:Y:S02]  /*1710*/  LOP3.LUT R51, R18, 0x64006400, RZ, 0xfc, !PT ;  /* 0x6400640012337812 */ /* 0x000fe400078efcff */
[----:B------:R-:W-:Y:S01]  /*1720*/  LOP3.LUT R16, R16, 0xf000f0, RZ, 0xc0, !PT ;  /* 0x00f000f010107812 */ /* 0x000fe200078ec0ff */
[-C--:B------:R-:W-:Y:S01]  /*1730*/  HFMA2.MMA R18, R55, R22.reuse, R57 ;  /* 0x0000001637127235 */ /* 0x080fe20000000039 */
[----:B------:R-:W-:Y:S01]  /*1740*/  LOP3.LUT R54, R54, 0xf000f0, RZ, 0xc0, !PT ;  /* 0x00f000f036367812 */ /* 0x000fe200078ec0ff */
[----:B------:R-:W-:Y:S01]  /*1750*/  HADD2 R51, R51, R14 ;  /* 0x0000000e33337230 */ /* 0x000fe20000000000 */
[----:B------:R-:W-:Y:S01]  /*1760*/  LOP3.LUT R16, R16, 0x64006400, RZ, 0xfc, !PT ;  /* 0x6400640010107812 */ /* 0x000fe200078efcff */
[-C--:B------:R-:W-:Y:S01]  /*1770*/  HFMA2 R57, R21, R22.reuse, R20 ;  /* 0x0000001615397231 */ /* 0x080fe20000000014 */
[----:B------:R-:W-:Y:S01]  /*1780*/  LOP3.LUT R20, R52, 0xf000f0, RZ, 0xc0, !PT ;  /* 0x00f000f034147812 */ /* 0x000fe200078ec0ff */
[----:B------:R-:W-:Y:S01]  /*1790*/  HFMA2 R19, R53, R22, R19 ;  /* 0x0000001635137231 */ /* 0x000fe20000000013 */
[----:B------:R-:W-:Y:S01]  /*17a0*/  LOP3.LUT R52, R17, 0x64006400, RZ, 0xfc, !PT ;  /* 0x6400640011347812 */ /* 0x000fe200078efcff */
[----:B------:R-:W-:Y:S01]  /*17b0*/  HFMA2.MMA R56, R51, R22, R56 ;  /* 0x0000001633387235 */ /* 0x000fe20000000038 */
[----:B------:R-:W-:-:S02]  /*17c0*/  LOP3.LUT R17, R20, 0x64006400, RZ, 0xfc, !PT ;  /* 0x6400640014117812 */ /* 0x000fc400078efcff */
[----:B------:R-:W-:Y:S01]  /*17d0*/  LOP3.LUT R22, R54, 0x64006400, RZ, 0xfc, !PT ;  /* 0x6400640036167812 */ /* 0x000fe200078efcff */
[----:B------:R-:W-:Y:S01]  /*17e0*/  HFMA2.MMA R54, R16, 0.0625, 0.0625, R25 ;  /* 0x2c002c0010367835 */ /* 0x000fe20000000019 */
[----:B------:R-:W-:Y:S02]  /*17f0*/  HFMA2 R52, R52, 0.0625, 0.0625, R15 ;  /* 0x2c002c0034347831 */ /* 0x000fe4000000000f */
[----:B------:R-:W-:Y:S01]  /*1800*/  HFMA2.MMA R20, R17, 0.0625, 0.0625, R8 ;  /* 0x2c002c0011147835 */ /* 0x000fe20000000008 */
[----:B------:R-:W-:Y:S02]  /*1810*/  HFMA2 R22, R22, 0.0625, 0.0625, R11 ;  /* 0x2c002c0016167831 */ /* 0x000fe4000000000b */
[-C--:B------:R-:W-:Y:S02]  /*1820*/  HFMA2 R19, R52, R23.reuse, R19 ;  /* 0x0000001734137231 */ /* 0x080fe40000000013 */
[----:B------:R-:W-:Y:S01]  /*1830*/  HFMA2.MMA R18, R54, R23, R18 ;  /* 0x0000001736127235 */ /* 0x000fe20000000012 */
[----:B------:R-:W-:-:S02]  /*1840*/  HFMA2 R57, R22, R23, R57 ;  /* 0x0000001716397231 */ /* 0x000fc40000000039 */
[----:B------:R-:W-:Y:S01]  /*1850*/  HFMA2.MMA R56, R20, R23, R56 ;  /* 0x0000001714387235 */ /* 0x000fe20000000038 */
[----:B------:R-:W-:Y:S02]  /*1860*/  HFMA2 R43, R19, R28, R43 ;  /* 0x0000001c132b7231 */ /* 0x000fe4000000002b */
[----:B------:R-:W-:Y:S02]  /*1870*/  HFMA2 R40, R57, R27, R40 ;  /* 0x0000001b39287231 */ /* 0x000fe40000000028 */
[----:B------:R-:W-:-:S03]  /*1880*/  HFMA2.MMA R41, R18, R30, R41 ;  /* 0x0000001e12297235 */ /* 0x000fc60000000029 */
        /* <DEDUP_REMOVED lines=11> */
[-C--:B------:R-:W-:Y:S01]  /*1940*/  HFMA2 R56, R53, R18.reuse, R56 ;  /* 0x0000001235387231 */ /* 0x080fe20000000038 */
[----:B------:R-:W-:Y:S01]  /*1950*/  HFMA2.MMA R57, R46, R17, R57 ;  /* 0x000000112e397235 */ /* 0x000fe20000000039 */
[----:B------:R-:W-:-:S02]  /*1960*/  HFMA2 R16, R21, R18, R16 ;  /* 0x0000001215107231 */ /* 0x000fc40000000010 */
[-C--:B------:R-:W-:Y:S02]  /*1970*/  HFMA2 R56, R52, R19.reuse, R56 ;  /* 0x0000001334387231 */ /* 0x080fe40000000038 */
[----:B------:R-:W-:Y:S01]  /*1980*/  HFMA2 R16, R22, R19, R16 ;  /* 0x0000001316107231 */ /* 0x000fe20000000010 */
[-C--:B------:R-:W-:Y:S01]  /*1990*/  HFMA2.MMA R23, R55, R18.reuse, R23 ;  /* 0x0000001237177235 */ /* 0x080fe20000000017 */
[----:B------:R-:W-:Y:S01]  /*19a0*/  HFMA2 R7, R56, R28, R7 ;  /* 0x0000001c38077231 */ /* 0x000fe20000000007 */
[----:B------:R-:W-:Y:S01]  /*19b0*/  HFMA2.MMA R57, R51, R18, R57 ;  /* 0x0000001233397235 */ /* 0x000fe20000000039 */
[----:B------:R-:W-:-:S05]  /*19c0*/  HFMA2 R5, R16, R27, R5 ;  /* 0x0000001b10057231 */ /* 0x000fca0000000005 */
[-C--:B------:R-:W-:Y:S02]  /*19d0*/  HFMA2.MMA R23, R54, R19.reuse, R23 ;  /* 0x0000001336177235 */ /* 0x080fe40000000017 */
[----:B------:R-:W-:-:S06]  /*19e0*/  HFMA2.MMA R57, R20, R19, R57 ;  /* 0x0000001314397235 */ /* 0x000fcc0000000039 */
        /* <DEDUP_REMOVED lines=23> */
[----:B------:R-:W-:-:S11]  /*1b60*/  HFMA2.MMA R2, R23, R29, R2 ;  /* 0x0000001d17027235 */ /* 0x000fd60000000002 */
.L_x_61:
[----:B------:R-:W0:Y:S01]  /*1b70*/  LDC R37, c[0x0][0x23c] ;  /* 0x00008f00ff257b82 */ /* 0x000e220000000800 */
[----:B------:R-:W1:Y:S01]  /*1b80*/  LDS.128 R20, [UR4+0x10] ;  /* 0x00001004ff147984 */ /* 0x000e620008000c00 */
[----:B0-----:R-:W-:-:S06]  /*1b90*/  IMAD.WIDE R16, R37, 0x4, R38 ;  /* 0x0000000425107825 */ /* 0x001fcc00078e0226 */
[----:B------:R-:W2:Y:S02]  /*1ba0*/  LDG.E.128.CONSTANT R16, desc[UR6][R16.64] ;  /* 0x0000000610107981 */ /* 0x000ea4000c1e9d00 */
[C---:B--2---:R-:W-:Y:S02]  /*1bb0*/  LOP3.LUT R49, R18.reuse, 0xf000f, RZ, 0xc0, !PT ;  /* 0x000f000f12317812 */ /* 0x044fe400078ec0ff */
[----:B------:R-:W-:Y:S02]  /*1bc0*/  LOP3.LUT R50, R18, 0xf000f0, RZ, 0xc0, !PT ;  /* 0x00f000f012327812 */ /* 0x000fe400078ec0ff */
[----:B------:R-:W-:Y:S02]  /*1bd0*/  LOP3.LUT R49, R49, 0x64006400, RZ, 0xfc, !PT ;  /* 0x6400640031317812 */ /* 0x000fe400078efcff */
[----:B------:R-:W-:Y:S02]  /*1be0*/  LOP3.LUT R44, R16, 0xf000f, RZ, 0xc0, !PT ;  /* 0x000f000f102c7812 */ /* 0x000fe400078ec0ff */
[----:B------:R-:W-:-:S02]  /*1bf0*/  LOP3.LUT R53, R19, 0xf000f, RZ, 0xc0, !PT ;  /* 0x000f000f13357812 */ /* 0x000fc400078ec0ff */
[----:B------:R-:W-:Y:S01]  /*1c00*/  LOP3.LUT R46, R16, 0xf000f0, RZ, 0xc0, !PT ;  /* 0x00f000f0102e7812 */ /* 0x000fe200078ec0ff */
[----:B------:R-:W-:Y:S01]  /*1c10*/  HFMA2.MMA R49, R49, 1, 1, R14 ;  /* 0x3c003c0031317835 */ /* 0x000fe2000000000e */
[----:B------:R-:W-:Y:S02]  /*1c20*/  LOP3.LUT R51, R50, 0x64006400, RZ, 0xfc, !PT ;  /* 0x6400640032337812 */ /* 0x000fe400078efcff */
[C---:B------:R-:W-:Y:S02]  /*1c30*/  LOP3.LUT R48, R17.reuse, 0xf000f0, RZ, 0xc0, !PT ;  /* 0x00f000f011307812 */ /* 0x040fe400078ec0ff */
[----:B------:R-:W-:Y:S02]  /*1c40*/  LOP3.LUT R47, R17, 0xf000f, RZ, 0xc0, !PT ;  /* 0x000f000f112f7812 */ /* 0x000fe400078ec0ff */
[----:B------:R-:W-:Y:S02]  /*1c50*/  LOP3.LUT R45, R44, 0x64006400, RZ, 0xfc, !PT ;  /* 0x640064002c2d7812 */ /* 0x000fe400078efcff */
[----:B------:R-:W-:-:S02]  /*1c60*/  LOP3.LUT R53, R53, 0x64006400, RZ, 0xfc, !PT ;  /* 0x6400640035357812 */ /* 0x000fc400078efcff */
[----:B------:R-:W-:Y:S01]  /*1c70*/  LOP3.LUT R44, R46, 0x64006400, RZ, 0xfc, !PT ;  /* 0x640064002e2c7812 */ /* 0x000fe200078efcff */
[----:B------:R-:W-:Y:S01]  /*1c80*/  HADD2 R45, R45, R26 ;  /* 0x0000001a2d2d7230 */ /* 0x000fe20000000000 */
[----:B------:R-:W-:Y:S01]  /*1c90*/  LOP3.LUT R46, R48, 0x64006400, RZ, 0xfc, !PT ;  /* 0x64006400302e7812 */ /* 0x000fe200078efcff */
[----:B------:R-:W-:Y:S01]  /*1ca0*/  HFMA2.MMA R48, R51, 0.0625, 0.0625, R8 ;  /* 0x2c002c0033307835 */ /* 0x000fe20000000008 */
[----:B------:R-:W-:Y:S01]  /*1cb0*/  LOP3.LUT R47, R47, 0x64006400, RZ, 0xfc, !PT ;  /* 0x640064002f2f7812 */ /* 0x000fe200078efcff */
[----:B------:R-:W-:Y:S01]  /*1cc0*/  HADD2 R51, R53, R10 ;  /* 0x0000000a35337230 */ /* 0x000fe20000000000 */
[----:B------:R-:W-:Y:S01]  /*1cd0*/  LOP3.LUT R54, R19, 0xf000f0, RZ, 0xc0, !PT ;  /* 0x00f000f013367812 */ /* 0x000fe200078ec0ff */
[-C--:B-1----:R-:W-:Y:S01]  /*1ce0*/  HFMA2.MMA R53, R49, R20.reuse, RZ ;  /* 0x0000001431357235 */ /* 0x082fe200000000ff */
[----:B------:R-:W-:Y:S01]  /*1cf0*/  SHF.R.U32.HI R52, RZ, 0x8, R16 ;  /* 0x00000008ff347819 */ /* 0x000fe20000011610 */
[----:B------:R-:W-:Y:S01]  /*1d00*/  HADD2 R47, R47, R24 ;  /* 0x000000182f2f7230 */ /* 0x000fe20000000000 */
[----:B------:R-:W-:Y:S01]  /*1d10*/  LOP3.LUT R50, R54, 0x64006400, RZ, 0xfc, !PT ;  /* 0x6400640036327812 */ /* 0x000fe200078efcff */
[----:B------:R-:W-:Y:S01]  /*1d20*/  HFMA2.MMA R44, R44, 0.0625, 0.0625, R25 ;  /* 0x2c002c002c2c7835 */ /* 0x000fe20000000019 */
[----:B------:R-:W-:Y:S01]  /*1d30*/  SHF.R.U32.HI R18, RZ, 0x8, R18 ;  /* 0x00000008ff127819 */ /* 0x000fe20000011612 */
[----:B------:R-:W-:Y:S01]  /*1d40*/  HFMA2.MMA R16, R45, R20, RZ ;  /* 0x000000142d107235 */ /* 0x000fe200000000ff */
[-C--:B------:R-:W-:Y:S01]  /*1d50*/  HFMA2 R56, R47, R20.reuse, RZ.H0_H0 ;  /* 0x000000142f387231 */ /* 0x080fe200000400ff */
[----:B------:R-:W-:Y:S01]  /*1d60*/  SHF.R.U32.HI R17, RZ, 0x8, R17 ;  /* 0x00000008ff117819 */ /* 0x000fe20000011611 */
[----:B------:R-:W-:Y:S01]  /*1d70*/  HFMA2 R54, R51, R20, RZ.H0_H0 ;  /* 0x0000001433367231 */ /* 0x000fe200000400ff */
[-C--:B------:R-:W-:Y:S01]  /*1d80*/  HFMA2.MMA R20, R48, R21.reuse, R53 ;  /* 0x0000001530147235 */ /* 0x080fe20000000035 */
[----:B------:R-:W-:Y:S01]  /*1d90*/  HFMA2 R46, R46, 0.0625, 0.0625, R15 ;  /* 0x2c002c002e2e7831 */ /* 0x000fe2000000000f */
[----:B------:R-:W-:Y:S01]  /*1da0*/  LOP3.LUT R53, R18, 0xf000f, RZ, 0xc0, !PT ;  /* 0x000f000f12357812 */ /* 0x000fe200078ec0ff */
[----:B------:R-:W-:Y:S01]  /*1db0*/  HFMA2 R50, R50, 0.0625, 0.0625, R11 ;  /* 0x2c002c0032327831 */ /* 0x000fe2000000000b */
[----:B------:R-:W-:Y:S01]  /*1dc0*/  SHF.R.U32.HI R58, RZ, 0x8, R19 ;  /* 0x00000008ff3a7819 */ /* 0x000fe20000011613 */
[----:B------:R-:W-:Y:S01]  /*1dd0*/  HFMA2.MMA R16, R44, R21, R16 ;  /* 0x000000152c107235 */ /* 0x000fe20000000010 */
[-C--:B------:R-:W-:Y:S01]  /*1de0*/  HFMA2 R56, R46, R21.reuse, R56 ;  /* 0x000000152e387231 */ /* 0x080fe20000000038 */
[----:B------:R-:W-:Y:S01]  /*1df0*/  LOP3.LUT R19, R17, 0xf000f, RZ, 0xc0, !PT ;  /* 0x000f000f11137812 */ /* 0x000fe200078ec0ff */
[----:B------:R-:W-:Y:S01]  /*1e00*/  HFMA2 R54, R50, R21, R54 ;  /* 0x0000001532367231 */ /* 0x000fe20000000036 */
[----:B------:R-:W-:-:S02]  /*1e10*/  LOP3.LUT R53, R53, 0x64006400, RZ, 0xfc, !PT ;  /* 0x6400640035357812 */ /* 0x000fc400078efcff */
[----:B------:R-:W-:Y:S02]  /*1e20*/  LOP3.LUT R21, R52, 0xf000f, RZ, 0xc0, !PT ;  /* 0x000f000f34157812 */ /* 0x000fe400078ec0ff */
[----:B------:R-:W-:Y:S01]  /*1e30*/  LOP3.LUT R55, R58, 0xf000f, RZ, 0xc0, !PT ;  /* 0x000f000f3a377812 */ /* 0x000fe200078ec0ff */
[----:B------:R-:W-:Y:S01]  /*1e40*/  HADD2 R53, R53, R14 ;  /* 0x0000000e35357230 */ /* 0x000fe20000000000 */
[----:B------:R-:W-:Y:S02]  /*1e50*/  LOP3.LUT R19, R19, 0x64006400, RZ, 0xfc, !PT ;  /* 0x6400640013137812 */ /* 0x000fe400078efcff */
[----:B------:R-:W-:Y:S02]  /*1e60*/  LOP3.LUT R21, R21, 0x64006400, RZ, 0xfc, !PT ;  /* 0x6400640015157812 */ /* 0x000fe400078efcff */
[----:B------:R-:W-:Y:S02]  /*1e70*/  LOP3.LUT R59, R55, 0x64006400, RZ, 0xfc, !PT ;  /* 0x64006400373b7812 */ /* 0x000fe400078efcff */
[----:B------:R-:W-:Y:S01]  /*1e80*/  HFMA2.MMA R55, R19, 1, 1, R24 ;  /* 0x3c003c0013377835 */ /* 0x000fe20000000018 */
[----:B------:R-:W-:Y:S01]  /*1e90*/  HADD2 R57, R21, R26 ;  /* 0x0000001a15397230 */ /* 0x000fe20000000000 */
[----:B------:R-:W-:Y:S01]  /*1ea0*/  HFMA2.MMA R19, R53, R22, R20 ;  /* 0x0000001635137235 */ /* 0x000fe20000000014 */
[----:B------:R-:W-:Y:S01]  /*1eb0*/  LOP3.LUT R17, R17, 0xf000f0, RZ, 0xc0, !PT ;  /* 0x00f000f011117812 */ /* 0x000fe200078ec0ff */
[----:B------:R-:W-:Y:S01]  /*1ec0*/  HFMA2.MMA R21, R59, 1, 1, R10 ;  /* 0x3c003c003b157835 */ /* 0x000fe2000000000a */
[----:B------:R-:W-:-:S02]  /*1ed0*/  LOP3.LUT R52, R52, 0xf000f0, RZ, 0xc0, !PT ;  /* 0x00f000f034347812 */ /* 0x000fc400078ec0ff */
[----:B------:R-:W-:Y:S01]  /*1ee0*/  LOP3.LUT R20, R18, 0xf000f0, RZ, 0xc0, !PT ;  /* 0x00f000f012147812 */ /* 0x000fe200078ec0ff */
[----:B------:R-:W-:Y:S01]  /*1ef0*/  HFMA2.MMA R16, R57, R22, R16 ;  /* 0x0000001639107235 */ /* 0x000fe20000000010 */
[----:B------:R-:W-:Y:S01]  /*1f00*/  LOP3.LUT R18, R17, 0x64006400, RZ, 0xfc, !PT ;  /* 0x6400640011127812 */ /* 0x000fe200078efcff */
[-C--:B------:R-:W-:Y:S01]  /*1f10*/  HFMA2 R56, R55, R22.reuse, R56 ;  /* 0x0000001637387231 */ /* 0x080fe20000000038 */
[----:B------:R-:W-:Y:S02]  /*1f20*/  LOP3.LUT R52, R52, 0x64006400, RZ, 0xfc, !PT ;  /* 0x6400640034347812 */ /* 0x000fe400078efcff */
[----:B------:R-:W-:Y:S01]  /*1f30*/  LOP3.LUT R17, R20, 0x64006400, RZ, 0xfc, !PT ;  /* 0x6400640014117812 */ /* 0x000fe200078efcff */
[----:B------:R-:W-:Y:S01]  /*1f40*/  HFMA2 R59, R21, R22, R54 ;  /* 0x00000016153b7231 */ /* 0x000fe20000000036 */
[----:B------:R-:W-:Y:S02]  /*1f50*/  LOP3.LUT R58, R58, 0xf000f0, RZ, 0xc0, !PT ;  /* 0x00f000f03a3a7812 */ /* 0x000fe400078ec0ff */
[----:B------:R-:W-:Y:S01]  /*1f60*/  HFMA2.MMA R54, R52, 0.0625, 0.0625, R25 ;  /* 0x2c002c0034367835 */ /* 0x000fe20000000019 */
[----:B------:R-:W-:Y:S01]  /*1f70*/  HFMA2 R52, R18, 0.0625, 0.0625, R15 ;  /* 0x2c002c0012347831 */ /* 0x000fe2000000000f */
[----:B------:R-:W-:Y:S01]  /*1f80*/  HFMA2.MMA R22, R17, 0.0625, 0.0625, R8 ;  /* 0x2c002c0011167835 */ /* 0x000fe20000000008 */
[----:B------:R-:W-:-:S02]  /*1f90*/  LOP3.LUT R20, R58, 0x64006400, RZ, 0xfc, !PT ;  /* 0x640064003a147812 */ /* 0x000fc400078efcff */
[----:B------:R-:W-:-:S03]  /*1fa0*/  HFMA2 R56, R52, R23, R56 ;  /* 0x0000001734387231 */ /* 0x000fc60000000038 */
[-C--:B------:R-:W-:Y:S01]  /*1fb0*/  HFMA2.MMA R16, R54, R23.reuse, R16 ;  /* 0x0000001736107235 */ /* 0x080fe20000000010 */
[----:B------:R-:W-:Y:S01]  /*1fc0*/  HFMA2 R20, R20, 0.0625, 0.0625, R11 ;  /* 0x2c002c0014147831 */ /* 0x000fe2000000000b */
[----:B------:R-:W-:Y:S01]  /*1fd0*/  HFMA2.MMA R19, R22, R23, R19 ;  /* 0x0000001716137235 */ /* 0x000fe20000000013 */
[----:B------:R-:W-:Y:S02]  /*1fe0*/  HFMA2 R43, R56, R28, R43 ;  /* 0x0000001c382b7231 */ /* 0x000fe4000000002b */
[----:B------:R-:W-:-:S03]  /*1ff0*/  HFMA2 R59, R20, R23, R59 ;  /* 0x00000017143b7231 */ /* 0x000fc6000000003b */
[----:B------:R-:W-:Y:S01]  /*2000*/  HFMA2.MMA R41, R16, R30, R41 ;  /* 0x0000001e10297235 */ /* 0x000fe20000000029 */
[----:B------:R-:W-:Y:S01]  /*2010*/  HFMA2 R40, R59, R27, R40 ;  /* 0x0000001b3b287231 */ /* 0x000fe20000000028 */
        /* <DEDUP_REMOVED lines=46> */
.L_x_62:
[C---:B------:R-:W-:Y:S01]  /*2300*/  IMAD.WIDE R16, R37.reuse, 0x4, R38 ;  /* 0x0000000425107825 */ /* 0x040fe200078e0226 */
[----:B------:R-:W0:Y:S03]  /*2310*/  LDS.128 R20, [UR4+0x20] ;  /* 0x00002004ff147984 */ /* 0x000e260008000c00 */
[----:B------:R-:W-:-:S06]  /*2320*/  IMAD.WIDE R16, R37, 0x4, R16 ;  /* 0x0000000425107825 */ /* 0x000fcc00078e0210 */
[----:B------:R-:W2:Y:S02]  /*2330*/  LDG.E.128.CONSTANT R16, desc[UR6][R16.64] ;  /* 0x0000000610107981 */ /* 0x000ea4000c1e9d00 */
[----:B--2---:R-:W-:Y:S02]  /*2340*/  LOP3.LUT R47, R17, 0xf000f0, RZ, 0xc0, !PT ;  /* 0x00f000f0112f7812 */ /* 0x004fe400078ec0ff */
[----:B------:R-:W-:Y:S02]  /*2350*/  LOP3.LUT R53, R18, 0xf000f, RZ, 0xc0, !PT ;  /* 0x000f000f12357812 */ /* 0x000fe400078ec0ff */
[----:B------:R-:W-:Y:S02]  /*2360*/  LOP3.LUT R48, R47, 0x64006400, RZ, 0xfc, !PT ;  /* 0x640064002f307812 */ /* 0x000fe400078efcff */
[----:B------:R-:W-:Y:S02]  /*2370*/  LOP3.LUT R47, R53, 0x64006400, RZ, 0xfc, !PT ;  /* 0x64006400352f7812 */ /* 0x000fe400078efcff */
[C---:B------:R-:W-:Y:S01]  /*2380*/  LOP3.LUT R45, R16.reuse, 0xf000f0, RZ, 0xc0, !PT ;  /* 0x00f000f0102d7812 */ /* 0x040fe200078ec0ff */
[----:B------:R-:W-:Y:S01]  /*2390*/  HFMA2 R48, R48, 0.0625, 0.0625, R15 ;  /* 0x2c002c0030307831 */ /* 0x000fe2000000000f */
[----:B------:R-:W-:-:S02]  /*23a0*/  LOP3.LUT R44, R16, 0xf000f, RZ, 0xc0, !PT ;  /* 0x000f000f102c7812 */ /* 0x000fc400078ec0ff */
[----:B------:R-:W-:Y:S01]  /*23b0*/  LOP3.LUT R54, R18, 0xf000f0, RZ, 0xc0, !PT ;  /* 0x00f000f012367812 */ /* 0x000fe200078ec0ff */
[----:B------:R-:W-:Y:S01]  /*23c0*/  HFMA2.MMA R47, R47, 1, 1, R14 ;  /* 0x3c003c002f2f7835 */ /* 0x000fe2000000000e */
[----:B------:R-:W-:Y:S02]  /*23d0*/  LOP3.LUT R50, R45, 0x64006400, RZ, 0xfc, !PT ;  /* 0x640064002d327812 */ /* 0x000fe400078efcff */
[----:B------:R-:W-:Y:S02]  /*23e0*/  LOP3.LUT R46, R17, 0xf000f, RZ, 0xc0, !PT ;  /* 0x000f000f112e7812 */ /* 0x000fe400078ec0ff */
[----:B------:R-:W-:Y:S02]  /*23f0*/  LOP3.LUT R55, R19, 0xf000f, RZ, 0xc0, !PT ;  /* 0x000f000f13377812 */ /* 0x000fe400078ec0ff */
[----:B------:R-:W-:Y:S01]  /*2400*/  LOP3.LUT R51, R44, 0x64006400, RZ, 0xfc, !PT ;  /* 0x640064002c337812 */ /* 0x000fe200078efcff */
[----:B0-----:R-:W-:Y:S01]  /*2410*/  HFMA2.MMA R53, R47, R20, RZ ;  /* 0x000000142f357235 */ /* 0x001fe200000000ff */
[----:B------:R-:W-:Y:S01]  /*2420*/  LOP3.LUT R45, R54, 0x64006400, RZ, 0xfc, !PT ;  /* 0x64006400362d7812 */ /* 0x000fe200078efcff */
[----:B------:R-:W-:Y:S01]  /*2430*/  HFMA2.MMA R50, R50, 0.0625, 0.0625, R25 ;  /* 0x2c002c0032327835 */ /* 0x000fe20000000019 */
[----:B------:R-:W-:Y:S01]  /*2440*/  LOP3.LUT R49, R46, 0x64006400, RZ, 0xfc, !PT ;  /* 0x640064002e317812 */ /* 0x000fe200078efcff */
[----:B------:R-:W-:Y:S01]  /*2450*/  HADD2 R51, R51, R26 ;  /* 0x0000001a33337230 */ /* 0x000fe20000000000 */
[----:B------:R-:W-:-:S02]  /*2460*/  LOP3.LUT R55, R55, 0x64006400, RZ, 0xfc, !PT ;  /* 0x6400640037377812 */ /* 0x000fc400078efcff */
[----:B------:R-:W-:Y:S01]  /*2470*/  LOP3.LUT R56, R19, 0xf000f0, RZ, 0xc0, !PT ;  /* 0x00f000f013387812 */ /* 0x000fe200078ec0ff */
[----:B------:R-:W-:Y:S01]  /*2480*/  HFMA2.MMA R46, R45, 0.0625, 0.0625, R8 ;  /* 0x2c002c002d2e7835 */ /* 0x000fe20000000008 */
[----:B------:R-:W-:Y:S01]  /*2490*/  HADD2 R49, R49, R24 ;  /* 0x0000001831317230 */ /* 0x000fe20000000000 */
[----:B------:R-:W-:Y:S01]  /*24a0*/  SHF.R.U32.HI R52, RZ, 0x8, R16 ;  /* 0x00000008ff347819 */ /* 0x000fe20000011610 */
[----:B------:R-:W-:Y:S01]  /*24b0*/  HADD2 R45, R55, R10 ;  /* 0x0000000a372d7230 */ /* 0x000fe20000000000 */
[----:B------:R-:W-:Y:S01]  /*24c0*/  LOP3.LUT R44, R56, 0x64006400, RZ, 0xfc, !PT ;  /* 0x64006400382c7812 */ /* 0x000fe200078efcff */
[----:B------:R-:W-:Y:S01]  /*24d0*/  HFMA2.MMA R16, R51, R20, RZ ;  /* 0x0000001433107235 */ /* 0x000fe200000000ff */
[----:B------:R-:W-:Y:S01]  /*24e0*/  SHF.R.U32.HI R18, RZ, 0x8, R18 ;  /* 0x00000008ff127819 */ /* 0x000fe20000011612 */
[-C--:B------:R-:W-:Y:S01]  /*24f0*/  HFMA2 R56, R49, R20.reuse, RZ.H0_H0 ;  /* 0x0000001431387231 */ /* 0x080fe200000400ff */
[----:B------:R-:W-:Y:S01]  /*2500*/  SHF.R.U32.HI R17, RZ, 0x8, R17 ;  /* 0x00000008ff117819 */ /* 0x000fe20000011611 */
[----:B------:R-:W-:Y:S01]  /*2510*/  HFMA2 R54, R45, R20, RZ.H0_H0 ;  /* 0x000000142d367231 */ /* 0x000fe200000400ff */
[-C--:B------:R-:W-:Y:S01]  /*2520*/  HFMA2.MMA R20, R46, R21.reuse, R53 ;  /* 0x000000152e147235 */ /* 0x080fe20000000035 */
[----:B------:R-:W-:Y:S01]  /*2530*/  HFMA2 R44, R44, 0.0625, 0.0625, R11 ;  /* 0x2c002c002c2c7831 */ /* 0x000fe2000000000b */
[----:B------:R-:W-:Y:S01]  /*2540*/  LOP3.LUT R53, R18, 0xf000f, RZ, 0xc0, !PT ;  /* 0x000f000f12357812 */ /* 0x000fe200078ec0ff */
[----:B------:R-:W-:Y:S01]  /*2550*/  HFMA2.MMA R16, R50, R21, R16 ;  /* 0x0000001532107235 */ /* 0x000fe20000000010 */
[----:B------:R-:W-:Y:S01]  /*2560*/  SHF.R.U32.HI R58, RZ, 0x8, R19 ;  /* 0x00000008ff3a7819 */ /* 0x000fe20000011613 */
        /* <DEDUP_REMOVED lines=82> */
.L_x_63:
[C---:B------:R-:W-:Y:S01]  /*2a90*/  IMAD.WIDE R16, R37.reuse, 0x4, R38 ;  /* 0x0000000425107825 */ /* 0x040fe200078e0226 */
[----:B------:R-:W0:Y:S03]  /*2aa0*/  LDS.128 R20, [UR4+0x30] ;  /* 0x00003004ff147984 */ /* 0x000e260008000c00 */
[----:B------:R-:W-:-:S04]  /*2ab0*/  IMAD.WIDE R16, R37, 0x4, R16 ;  /* 0x0000000425107825 */ /* 0x000fc800078e0210 */
[----:B------:R-:W-:-:S06]  /*2ac0*/  IMAD.WIDE R16, R37, 0x4, R16 ;  /* 0x0000000425107825 */ /* 0x000fcc00078e0210 */
[----:B------:R-:W2:Y:S02]  /*2ad0*/  LDG.E.128.CONSTANT R16, desc[UR6][R16.64] ;  /* 0x0000000610107981 */ /* 0x000ea4000c1e9d00 */
[C---:B--2---:R-:W-:Y:S02]  /*2ae0*/  LOP3.LUT R45, R17.reuse, 0xf000f, RZ, 0xc0, !PT ;  /* 0x000f000f112d7812 */ /* 0x044fe400078ec0ff */
[----:B------:R-:W-:Y:S02]  /*2af0*/  LOP3.LUT R47, R18, 0xf000f, RZ, 0xc0, !PT ;  /* 0x000f000f122f7812 */ /* 0x000fe400078ec0ff */
[----:B------:R-:W-:Y:S02]  /*2b00*/  LOP3.LUT R37, R16, 0xf000f, RZ, 0xc0, !PT ;  /* 0x000f000f10257812 */ /* 0x000fe400078ec0ff */
[----:B------:R-:W-:Y:S02]  /*2b10*/  LOP3.LUT R46, R17, 0xf000f0, RZ, 0xc0, !PT ;  /* 0x00f000f0112e7812 */ /* 0x000fe400078ec0ff */
[----:B------:R-:W-:-:S02]  /*2b20*/  SHF.R.U32.HI R54, RZ, 0x8, R17 ;  /* 0x00000008ff367819 */ /* 0x000fc40000011611 */
[----:B------:R-:W-:Y:S02]  /*2b30*/  LOP3.LUT R45, R45, 0x64006400, RZ, 0xfc, !PT ;  /* 0x640064002d2d7812 */ /* 0x000fe400078efcff */
[----:B------:R-:W-:Y:S02]  /*2b40*/  LOP3.LUT R17, R47, 0x64006400, RZ, 0xfc, !PT ;  /* 0x640064002f117812 */ /* 0x000fe400078efcff */
[----:B------:R-:W-:Y:S01]  /*2b50*/  LOP3.LUT R44, R16, 0xf000f0, RZ, 0xc0, !PT ;  /* 0x00f000f0102c7812 */ /* 0x000fe200078ec0ff */
[----:B------:R-:W-:Y:S01]  /*2b60*/  HADD2 R47, R45, R24 ;  /* 0x000000182d2f7230 */ /* 0x000fe20000000000 */
[----:B------:R-:W-:Y:S02]  /*2b70*/  LOP3.LUT R49, R19, 0xf000f0, RZ, 0xc0, !PT ;  /* 0x00f000f013317812 */ /* 0x000fe400078ec0ff */
[----:B------:R-:W-:Y:S01]  /*2b80*/  LOP3.LUT R37, R37, 0x64006400, RZ, 0xfc, !PT ;  /* 0x6400640025257812 */ /* 0x000fe200078efcff */
[----:B------:R-:W-:Y:S01]  /*2b90*/  HFMA2.MMA R45, R17, 1, 1, R14 ;  /* 0x3c003c00112d7835 */ /* 0x000fe2000000000e */
[----:B------:R-:W-:Y:S01]  /*2ba0*/  SHF.R.U32.HI R52, RZ, 0x8, R16 ;  /* 0x00000008ff347819 */ /* 0x000fe20000011610 */
[----:B0-----:R-:W-:Y:S01]  /*2bb0*/  HFMA2 R17, R47, R20, RZ.H0_H0 ;  /* 0x000000142f117231 */ /* 0x001fe200000400ff */
        /* <DEDUP_REMOVED lines=17> */
[----:B------:R-:W-:Y:S01]  /*2cd0*/  LOP3.LUT R16, R52, 0xf000f, RZ, 0xc0, !PT ;  /* 0x000f000f34107812 */ /* 0x000fe200078ec0ff */
[----:B------:R-:W-:Y:S01]  /*2ce0*/  HFMA2 R20, R37, R20, RZ.H0_H0 ;  /* 0x0000001425147231 */ /* 0x000fe200000400ff */
[----:B------:R-:W-:Y:S01]  /*2cf0*/  HFMA2.MMA R57, R50, R21, R57 ;  /* 0x0000001532397235 */ /* 0x000fe20000000039 */
[----:B------:R-:W-:-:S02]  /*2d00*/  LOP3.LUT R53, R19, 0xf000f, RZ, 0xc0, !PT ;  /* 0x000f000f13357812 */ /* 0x000fc400078ec0ff */
[----:B------:R-:W-:Y:S01]  /*2d10*/  HFMA2.MMA R56, R46, R21, R56 ;  /* 0x000000152e387235 */ /* 0x000fe20000000038 */
[----:B------:R-:W-:Y:S01]  /*2d20*/  HFMA2 R20, R44, R21, R20 ;  /* 0x000000152c147231 */ /* 0x000fe20000000014 */
[----:B------:R-:W-:Y:S02]  /*2d30*/  LOP3.LUT R21, R54, 0xf000f, RZ, 0xc0, !PT ;  /* 0x000f000f36157812 */ /* 0x000fe400078ec0ff */
[----:B------:R-:W-:Y:S02]  /*2d40*/  SHF.R.U32.HI R18, RZ, 0x8, R18 ;  /* 0x00000008ff127819 */ /* 0x000fe40000011612 */
[----:B------:R-:W-:Y:S02]  /*2d50*/  LOP3.LUT R21, R21, 0x64006400, RZ, 0xfc, !PT ;  /* 0x6400640015157812 */ /* 0x000fe400078efcff */
[----:B------:R-:W-:Y:S02]  /*2d60*/  LOP3.LUT R59, R53, 0x64006400, RZ, 0xfc, !PT ;  /* 0x64006400353b7812 */ /* 0x000fe400078efcff */
[----:B------:R-:W-:-:S02]  /*2d70*/  LOP3.LUT R55, R16, 0x64006400, RZ, 0xfc, !PT ;  /* 0x6400640010377812 */ /* 0x000fc400078efcff */
[----:B------:R-:W-:Y:S01]  /*2d80*/  LOP3.LUT R16, R18, 0xf000f, RZ, 0xc0, !PT ;  /* 0x000f000f12107812 */ /* 0x000fe200078ec0ff */
[----:B------:R-:W-:Y:S01]  /*2d90*/  HFMA2.MMA R53, R21, 1, 1, R24 ;  /* 0x3c003c0015357835 */ /* 0x000fe20000000018 */
[----:B------:R-:W-:Y:S01]  /*2da0*/  LOP3.LUT R52, R52, 0xf000f0, RZ, 0xc0, !PT ;  /* 0x00f000f034347812 */ /* 0x000fe200078ec0ff */
[----:B------:R-:W-:Y:S01]  /*2db0*/  HFMA2.MMA R21, R59, 1, 1, R10 ;  /* 0x3c003c003b157835 */ /* 0x000fe2000000000a */
[----:B------:R-:W-:Y:S01]  /*2dc0*/  LOP3.LUT R51, R16, 0x64006400, RZ, 0xfc, !PT ;  /* 0x6400640010337812 */ /* 0x000fe200078efcff */
[----:B------:R-:W-:Y:S01]  /*2dd0*/  HADD2 R55, R55, R26 ;  /* 0x0000001a37377230 */ /* 0x000fe20000000000 */
[----:B------:R-:W-:Y:S02]  /*2de0*/  LOP3.LUT R52, R52, 0x64006400, RZ, 0xfc, !PT ;  /* 0x6400640034347812 */ /* 0x000fe400078efcff */
[----:B------:R-:W-:Y:S01]  /*2df0*/  LOP3.LUT R54, R54, 0xf000f0, RZ, 0xc0, !PT ;  /* 0x00f000f036367812 */ /* 0x000fe200078ec0ff */
[----:B------:R-:W-:Y:S02]  /*2e00*/  HADD2 R51, R51, R14 ;  /* 0x0000000e33337230 */ /* 0x000fe40000000000 */
[----:B------:R-:W-:Y:S01]  /*2e10*/  HFMA2.MMA R16, R55, R22, R57 ;  /* 0x0000001637107235 */ /* 0x000fe20000000039 */
[----:B------:R-:W-:-:S02]  /*2e20*/  HFMA2 R17, R53, R22, R17 ;  /* 0x0000001635117231 */ /* 0x000fc40000000011 */
[----:B------:R-:W-:Y:S01]  /*2e30*/  HFMA2 R57, R21, R22, R20 ;  /* 0x0000001615397231 */ /* 0x000fe20000000014 */
[----:B------:R-:W-:Y:S01]  /*2e40*/  LOP3.LUT R20, R18, 0xf000f0, RZ, 0xc0, !PT ;  /* 0x00f000f012147812 */ /* 0x000fe200078ec0ff */
[----:B------:R-:W-:Y:S01]  /*2e50*/  HFMA2.MMA R56, R51, R22, R56 ;  /* 0x0000001633387235 */ /* 0x000fe20000000038 */
[----:B------:R-:W-:Y:S02]  /*2e60*/  LOP3.LUT R22, R19, 0xf000f0, RZ, 0xc0, !PT ;  /* 0x00f000f013167812 */ /* 0x000fe400078ec0ff */
[----:B------:R-:W-:Y:S02]  /*2e70*/  LOP3.LUT R19, R20, 0x64006400, RZ, 0xfc, !PT ;  /* 0x6400640014137812 */ /* 0x000fe400078efcff */
[----:B------:R-:W-:Y:S01]  /*2e80*/  LOP3.LUT R18, R54, 0x64006400, RZ, 0xfc, !PT ;  /* 0x6400640036127812 */ /* 0x000fe200078efcff */
[----:B------:R-:W-:Y:S01]  /*2e90*/  HFMA2.MMA R54, R52, 0.0625, 0.0625, R25 ;  /* 0x2c002c0034367835 */ /* 0x000fe20000000019 */
[----:B------:R-:W-:Y:S02]  /*2ea0*/  LOP3.LUT R22, R22, 0x64006400, RZ, 0xfc, !PT ;  /* 0x6400640016167812 */ /* 0x000fe400078efcff */
[----:B------:R-:W-:Y:S01]  /*2eb0*/  HFMA2.MMA R20, R19, 0.0625, 0.0625, R8 ;  /* 0x2c002c0013147835 */ /* 0x000fe20000000008 */
[----:B------:R-:W-:-:S02]  /*2ec0*/  HFMA2 R52, R18, 0.0625, 0.0625, R15 ;  /* 0x2c002c0012347831 */ /* 0x000fc4000000000f */
[----:B------:R-:W-:Y:S02]  /*2ed0*/  HFMA2 R22, R22, 0.0625, 0.0625, R11 ;  /* 0x2c002c0016167831 */ /* 0x000fe4000000000b */
[-C--:B------:R-:W-:Y:S01]  /*2ee0*/  HFMA2.MMA R16, R54, R23.reuse, R16 ;  /* 0x0000001736107235 */ /* 0x080fe20000000010 */
[-C--:B------:R-:W-:Y:S02]  /*2ef0*/  HFMA2 R17, R52, R23.reuse, R17 ;  /* 0x0000001734117231 */ /* 0x080fe40000000011 */
[----:B------:R-:W-:Y:S01]  /*2f00*/  HFMA2.MMA R56, R20, R23, R56 ;  /* 0x0000001714387235 */ /* 0x000fe20000000038 */
[----:B------:R-:W-:Y:S02]  /*2f10*/  HFMA2 R57, R22, R23, R57 ;  /* 0x0000001716397231 */ /* 0x000fe40000000039 */
[----:B------:R-:W-:Y:S02]  /*2f20*/  HFMA2 R43, R17, R28, R43 ;  /* 0x0000001c112b7231 */ /* 0x000fe4000000002b */
[----:B------:R-:W-:Y:S01]  /*2f30*/  HFMA2.MMA R41, R16, R30, R41 ;  /* 0x0000001e10297235 */ /* 0x000fe20000000029 */
[----:B------:R-:W-:-:S02]  /*2f40*/  HFMA2 R40, R57, R27, R40 ;  /* 0x0000001b39287231 */ /* 0x000fc40000000028 */
        /* <DEDUP_REMOVED lines=46> */
.L_x_60:
[----:B------:R-:W0:Y:S01]  /*3230*/  LDC R17, c[0x0][0x23c] ;  /* 0x00008f00ff117b82 */ /* 0x000e220000000800 */
[----:B------:R-:W-:Y:S01]  /*3240*/  IADD3 R33, R33, 0x20, RZ ;  /* 0x0000002021217810 */ /* 0x000fe20007ffe0ff */
[----:B------:R-:W-:Y:S01]  /*3250*/  UIADD3 UR4, UR4, 0x40, URZ ;  /* 0x0000004004047890 */ /* 0x000fe2000fffe03f */
[----:B------:R-:W-:Y:S02]  /*3260*/  IADD3 R9, R9, 0x20, RZ ;  /* 0x0000002009097810 */ /* 0x000fe40007ffe0ff */
[----:B------:R-:W-:Y:S01]  /*3270*/  ISETP.GE.AND P0, PT, R33, R36, PT ;  /* 0x000000242100720c */ /* 0x000fe20003f06270 */
[----:B0-----:R-:W-:-:S12]  /*3280*/  IMAD.WIDE R38, R17, 0x10, R38 ;  /* 0x0000001011267825 */ /* 0x001fd800078e0226 */
[----:B------:R-:W-:Y:S05]  /*3290*/  @!P0 BRA `(.L_x_64) ;  /* 0xffffffdc00848947 */ /* 0x000fea000383ffff */
.L_x_58:
[----:B------:R-:W-:Y:S05]  /*32a0*/  @!P1 EXIT ;  /* 0x000000000000994d */ /* 0x000fea0003800000 */
[----:B------:R-:W0:Y:S01]  /*32b0*/  S2UR UR4, SR_CTAID.Y ;  /* 0x00000000000479c3 */ /* 0x000e220000002600 */
[----:B------:R-:W-:Y:S02]  /*32c0*/  HADD2 R41, R41.H0_H0, R41.H1_H1 ;  /* 0x3000002929297230 */ /* 0x000fe40000000800 */
[----:B------:R-:W-:-:S05]  /*32d0*/  HADD2 R43, R43.H0_H0, R43.H1_H1 ;  /* 0x3000002b2b2b7230 */ /* 0x000fca0000000800 */
[----:B------:R-:W1:Y:S01]  /*32e0*/  LDC.64 R8, c[0x0][0x230] ;  /* 0x00008c00ff087b82 */ /* 0x000e620000000a00 */
[----:B------:R-:W-:Y:S01]  /*32f0*/  PRMT R41, R41, 0x5410, R43 ;  /* 0x0000541029297816 */ /* 0x000fe2000000002b */
[----:B0-----:R-:W-:-:S06]  /*3300*/  UIMAD UR4, UR4, 0x3, URZ ;  /* 0x00000003040478a4 */ /* 0x001fcc000f8e023f */
        /* <DEDUP_REMOVED lines=13> */
.L_x_68:
[----:B------:R-:W0:Y:S02]  /*33e0*/  LDS R10, [R12] ;  /* 0x000000000c0a7984 */ /* 0x000e240000000800 */
[----:B0-----:R-:W-:-:S10]  /*33f0*/  HFMA2.MMA R11, R10, 1, 1, R41 ;  /* 0x3c003c000a0b7835 */ /* 0x001fd40000000029 */
[----:B------:R-:W0:Y:S02]  /*3400*/  ATOMS.CAST.SPIN R11, [R12], R10, R11 ;  /* 0x0000000a0c0b738d */ /* 0x000e24000180000b */
[----:B0-----:R-:W-:-:S13]  /*3410*/  ISETP.EQ.U32.AND P0, PT, R11, 0x1, PT ;  /* 0x000000010b00780c */ /* 0x001fda0003f02070 */
[----:B------:R-:W-:Y:S05]  /*3420*/  @!P0 BRA `(.L_x_68) ;  /* 0xfffffffc00ec8947 */ /* 0x000fea000383ffff */
[----:B------:R-:W-:Y:S05]  /*3430*/  BRA `(.L_x_66) ;  /* 0x00000000000c7947 */ /* 0x000fea0003800000 */
.L_x_67:
[----:B------:R-:W2:Y:S02]  /*3440*/  LD.E R10, desc[UR6][R14.64] ;  /* 0x000000060e0a7980 */ /* 0x000ea4000c101900 */
[----:B--2---:R-:W-:-:S05]  /*3450*/  IADD3 R11, R41, R10, RZ ;  /* 0x0000000a290b7210 */ /* 0x004fca0007ffe0ff */
[----:B------:R0:W-:Y:S02]  /*3460*/  ST.E desc[UR6][R14.64], R11 ;  /* 0x0000000b0e007985 */ /* 0x0001e4000c101906 */
.L_x_66:
[----:B------:R-:W-:Y:S05]  /*3470*/  BSYNC B0 ;  /* 0x0000000000007941 */ /* 0x000fea0003800000 */
.L_x_65:
        /* <DEDUP_REMOVED lines=8> */
.L_x_72:
[----:B------:R-:W0:Y:S02]  /*3500*/  LDS R10, [R12+0x4] ;  /* 0x000004000c0a7984 */ /* 0x000e240000000800 */
[----:B0-----:R-:W-:-:S06]  /*3510*/  HADD2 R11, R10, R42 ;  /* 0x0000002a0a0b7230 */ /* 0x001fcc0000000000 */
[----:B------:R-:W0:Y:S02]  /*3520*/  ATOMS.CAST.SPIN R11, [R12+0x4], R10, R11 ;  /* 0x0000040a0c0b738d */ /* 0x000e24000180000b */
[----:B0-----:R-:W-:-:S13]  /*3530*/  ISETP.EQ.U32.AND P0, PT, R11, 0x1, PT ;  /* 0x000000010b00780c */ /* 0x001fda0003f02070 */
[----:B------:R-:W-:Y:S05]  /*3540*/  @!P0 BRA `(.L_x_72) ;  /* 0xfffffffc00ec8947 */ /* 0x000fea000383ffff */
[----:B------:R-:W-:Y:S05]  /*3550*/  BRA `(.L_x_70) ;  /* 0x00000000000c7947 */ /* 0x000fea0003800000 */
.L_x_71:
[----:B------:R-:W0:Y:S02]  /*3560*/  LD.E R10, desc[UR6][R14.64+0x4] ;  /* 0x000004060e0a7980 */ /* 0x000e24000c101900 */
[----:B0-----:R-:W-:-:S05]  /*3570*/  IADD3 R11, R42, R10, RZ ;  /* 0x0000000a2a0b7210 */ /* 0x001fca0007ffe0ff */
[----:B------:R1:W-:Y:S02]  /*3580*/  ST.E desc[UR6][R14.64+0x4], R11 ;  /* 0x0000040b0e007985 */ /* 0x0003e4000c101906 */
.L_x_70:
[----:B------:R-:W-:Y:S05]  /*3590*/  BSYNC B0 ;  /* 0x0000000000007941 */ /* 0x000fea0003800000 */
.L_x_69:
[----:B------:R-:W-:-:S13]  /*35a0*/  ISETP.GE.AND P0, PT, R35, 0x2, PT ;  /* 0x000000022300780c */ /* 0x000fda0003f06270 */
[----:B------:R-:W-:Y:S05]  /*35b0*/  @!P0 EXIT ;  /* 0x000000000000894d */ /* 0x000fea0003800000 */
[----:B------:R-:W-:Y:S01]  /*35c0*/  IADD3 R34, R34, R17, RZ ;  /* 0x0000001122227210 */ /* 0x000fe20007ffe0ff */
[----:B------:R-:W-:Y:S02]  /*35d0*/  HADD2 R13, R13.H0_H0, R13.H1_H1 ;  /* 0x3000000d0d0d7230 */ /* 0x000fe40000000800 */
[----:B------:R-:W-:Y:S02]  /*35e0*/  HADD2 R12, R7.H0_H0, R7.H1_H1 ;  /* 0x30000007070c7230 */ /* 0x000fe40000000800 */
[----:B01----:R-:W-:-:S03]  /*35f0*/  IMAD.WIDE R10, R34, 0x2, R8 ;  /* 0x00000002220a7825 */ /* 0x003fc600078e0208 */
        /* <DEDUP_REMOVED lines=12> */
.L_x_76:
[----:B------:R-:W0:Y:S02]  /*36c0*/  LDS R6, [R5] ;  /* 0x0000000005067984 */ /* 0x000e240000000800 */
[----:B0-----:R-:W-:-:S10]  /*36d0*/  HFMA2.MMA R7, R6, 1, 1, R13 ;  /* 0x3c003c0006077835 */ /* 0x001fd4000000000d */
[----:B------:R-:W0:Y:S02]  /*36e0*/  ATOMS.CAST.SPIN R7, [R5], R6, R7 ;  /* 0x000000060507738d */ /* 0x000e240001800007 */
[----:B0-----:R-:W-:-:S13]  /*36f0*/  ISETP.EQ.U32.AND P0, PT, R7, 0x1, PT ;  /* 0x000000010700780c */ /* 0x001fda0003f02070 */
[----:B------:R-:W-:Y:S05]  /*3700*/  @!P0 BRA `(.L_x_76) ;  /* 0xfffffffc00ec8947 */ /* 0x000fea000383ffff */
[----:B------:R-:W-:Y:S05]  /*3710*/  BRA `(.L_x_74) ;  /* 0x00000000000c7947 */ /* 0x000fea0003800000 */
.L_x_75:
[----:B------:R-:W2:Y:S02]  /*3720*/  LD.E R5, desc[UR6][R10.64] ;  /* 0x000000060a057980 */ /* 0x000ea4000c101900 */
[----:B--2---:R-:W-:-:S05]  /*3730*/  IADD3 R5, R13, R5, RZ ;  /* 0x000000050d057210 */ /* 0x004fca0007ffe0ff */
[----:B------:R0:W-:Y:S02]  /*3740*/  ST.E desc[UR6][R10.64], R5 ;  /* 0x000000050a007985 */ /* 0x0001e4000c101906 */
.L_x_74:
[----:B------:R-:W-:Y:S05]  /*3750*/  BSYNC B0 ;  /* 0x0000000000007941 */ /* 0x000fea0003800000 */
.L_x_73:
[----:B------:R1:W-:Y:S01]  /*3760*/  ATOM.E.ADD.F16x2.RN.STRONG.GPU P0, RZ, desc[UR6][R10.64+0x4], R14 ;  /* 0x0000040e0aff79a2 */ /* 0x0003e2000810e1c6 */
[----:B------:R-:W-:Y:S04]  /*3770*/  BSSY B0, `(.L_x_77) ;  /* 0x0000010000007945 */ /* 0x000fe80003800000 */
[----:B-1----:R-:W-:Y:S05]  /*3780*/  @P0 BRA `(.L_x_78) ;  /* 0x0000000000380947 */ /* 0x002fea0003800000 */
[----:B------:R-:W1:Y:S02]  /*3790*/  QSPC.E.S P0, RZ, [R10+0x4] ;  /* 0x000004000aff73aa */ /* 0x000e640000000500 */
[----:B-1----:R-:W-:Y:S05]  /*37a0*/  @!P0 BRA `(.L_x_79) ;  /* 0x0000000000248947 */ /* 0x002fea0003800000 */
[----:B------:R-:W-:Y:S02]  /*37b0*/  MOV R6, R10 ;  /* 0x0000000a00067202 */ /* 0x000fe40000000f00 */
[----:B------:R-:W-:Y:S02]  /*37c0*/  PRMT R14, R14, 0x5410, R15 ;  /* 0x000054100e0e7816 */ /* 0x000fe4000000000f */
[----:B0-----:R-:W-:-:S07]  /*37d0*/  MOV R5, R6 ;  /* 0x0000000600057202 */ /* 0x001fce0000000f00 */
.L_x_80:
[----:B------:R-:W0:Y:S02]  /*37e0*/  LDS R6, [R5+0x4] ;  /* 0x0000040005067984 */ /* 0x000e240000000800 */
[----:B0-----:R-:W-:-:S06]  /*37f0*/  HADD2 R7, R6, R14 ;  /* 0x0000000e06077230 */ /* 0x001fcc0000000000 */
[----:B------:R-:W0:Y:S02]  /*3800*/  ATOMS.CAST.SPIN R7, [R5+0x4], R6, R7 ;  /* 0x000004060507738d */ /* 0x000e240001800007 */
[----:B0-----:R-:W-:-:S13]  /*3810*/  ISETP.EQ.U32.AND P0, PT, R7, 0x1, PT ;  /* 0x000000010700780c */ /* 0x001fda0003f02070 */
[----:B------:R-:W-:Y:S05]  /*3820*/  @!P0 BRA `(.L_x_80) ;  /* 0xfffffffc00ec8947 */ /* 0x000fea000383ffff */
[----:B------:R-:W-:Y:S05]  /*3830*/  BRA `(.L_x_78) ;  /* 0x00000000000c7947 */ /* 0x000fea0003800000 */
.L_x_79:
[----:B0-----:R-:W2:Y:S02]  /*3840*/  LD.E R5, desc[UR6][R10.64+0x4] ;  /* 0x000004060a057980 */ /* 0x001ea4000c101900 */
[----:B--2---:R-:W-:-:S05]  /*3850*/  IADD3 R5, R14, R5, RZ ;  /* 0x000000050e057210 */ /* 0x004fca0007ffe0ff */
[----:B------:R1:W-:Y:S02]  /*3860*/  ST.E desc[UR6][R10.64+0x4], R5 ;  /* 0x000004050a007985 */ /* 0x0003e4000c101906 */
.L_x_78:
[----:B------:R-:W-:Y:S05]  /*3870*/  BSYNC B0 ;  /* 0x0000000000007941 */ /* 0x000fea0003800000 */
.L_x_77:
[----:B------:R-:W-:-:S13]  /*3880*/  ISETP.NE.AND P0, PT, R35, 0x2, PT ;  /* 0x000000022300780c */ /* 0x000fda0003f05270 */
[----:B------:R-:W-:Y:S05]  /*3890*/  @!P0 EXIT ;  /* 0x000000000000894d */ /* 0x000fea0003800000 */
[----:B------:R-:W-:Y:S01]  /*38a0*/  IADD3 R17, R34, R17, RZ ;  /* 0x0000001122117210 */ /* 0x000fe20007ffe0ff */
[----:B------:R-:W-:Y:S02]  /*38b0*/  HADD2 R4, R4.H0_H0, R4.H1_H1 ;  /* 0x3000000404047230 */ /* 0x000fe40000000800 */
[----:B01----:R-:W-:Y:S02]  /*38c0*/  HADD2 R5, R3.H0_H0, R3.H1_H1 ;  /* 0x3000000303057230 */ /* 0x003fe40000000800 */
[----:B------:R-:W-:-:S03]  /*38d0*/  IMAD.WIDE R8, R17, 0x2, R8 ;  /* 0x0000000211087825 */ /* 0x000fc600078e0208 */
        /* <DEDUP_REMOVED lines=12> */
.L_x_84:
[----:B------:R-:W0:Y:S02]  /*39a0*/  LDS R2, [R0] ;  /* 0x0000000000027984 */ /* 0x000e240000000800 */
[----:B0-----:R-:W-:-:S10]  /*39b0*/  HFMA2.MMA R3, R2, 1, 1, R4 ;  /* 0x3c003c0002037835 */ /* 0x001fd40000000004 */
[----:B------:R-:W0:Y:S02]  /*39c0*/  ATOMS.CAST.SPIN R3, [R0], R2, R3 ;  /* 0x000000020003738d */ /* 0x000e240001800003 */
[----:B0-----:R-:W-:-:S13]  /*39d0*/  ISETP.EQ.U32.AND P0, PT, R3, 0x1, PT ;  /* 0x000000010300780c */ /* 0x001fda0003f02070 */
[----:B------:R-:W-:Y:S05]  /*39e0*/  @!P0 BRA `(.L_x_84) ;  /* 0xfffffffc00ec8947 */ /* 0x000fea000383ffff */
[----:B------:R-:W-:Y:S05]  /*39f0*/  BRA `(.L_x_82) ;  /* 0x00000000000c7947 */ /* 0x000fea0003800000 */
.L_x_83:
[----:B------:R-:W2:Y:S02]  /*3a00*/  LD.E R0, desc[UR6][R8.64] ;  /* 0x0000000608007980 */ /* 0x000ea4000c101900 */
[----:B--2---:R-:W-:-:S05]  /*3a10*/  IADD3 R3, R4, R0, RZ ;  /* 0x0000000004037210 */ /* 0x004fca0007ffe0ff */
[----:B------:R0:W-:Y:S02]  /*3a20*/  ST.E desc[UR6][R8.64], R3 ;  /* 0x0000000308007985 */ /* 0x0001e4000c101906 */
.L_x_82:
[----:B------:R-:W-:Y:S05]  /*3a30*/  BSYNC B0 ;  /* 0x0000000000007941 */ /* 0x000fea0003800000 */
.L_x_81:
[----:B------:R1:W-:Y:S02]  /*3a40*/  ATOM.E.ADD.F16x2.RN.STRONG.GPU P0, RZ, desc[UR6][R8.64+0x4], R6 ;  /* 0x0000040608ff79a2 */ /* 0x0003e4000810e1c6 */
[----:B-1----:R-:W-:Y:S05]  /*3a50*/  @P0 EXIT ;  /* 0x000000000000094d */ /* 0x002fea0003800000 */
[----:B------:R-:W1:Y:S02]  /*3a60*/  QSPC.E.S P0, RZ, [R8+0x4] ;  /* 0x0000040008ff73aa */ /* 0x000e640000000500 */
[----:B-1----:R-:W-:Y:S05]  /*3a70*/  @!P0 BRA `(.L_x_85) ;  /* 0x0000000000248947 */ /* 0x002fea0003800000 */
[----:B------:R-:W-:Y:S02]  /*3a80*/  MOV R2, R8 ;  /* 0x0000000800027202 */ /* 0x000fe40000000f00 */
[----:B------:R-:W-:Y:S02]  /*3a90*/  PRMT R6, R6, 0x5410, R7 ;  /* 0x0000541006067816 */ /* 0x000fe40000000007 */
[----:B------:R-:W-:-:S07]  /*3aa0*/  MOV R0, R2 ;  /* 0x0000000200007202 */ /* 0x000fce0000000f00 */
.L_x_86:
[----:B------:R-:W0:Y:S02]  /*3ab0*/  LDS R2, [R0+0x4] ;  /* 0x0000040000027984 */ /* 0x000e240000000800 */
[----:B0-----:R-:W-:-:S06]  /*3ac0*/  HADD2 R3, R2, R6 ;  /* 0x0000000602037230 */ /* 0x001fcc0000000000 */
[----:B------:R-:W0:Y:S02]  /*3ad0*/  ATOMS.CAST.SPIN R3, [R0+0x4], R2, R3 ;  /* 0x000004020003738d */ /* 0x000e240001800003 */
[----:B0-----:R-:W-:-:S13]  /*3ae0*/  ISETP.EQ.U32.AND P0, PT, R3, 0x1, PT ;  /* 0x000000010300780c */ /* 0x001fda0003f02070 */
[----:B------:R-:W-:Y:S05]  /*3af0*/  @!P0 BRA `(.L_x_86) ;  /* 0xfffffffc00ec8947 */ /* 0x000fea000383ffff */
[----:B------:R-:W-:Y:S05]  /*3b00*/  EXIT ;  /* 0x000000000000794d */ /* 0x000fea0003800000 */
.L_x_85:
[----:B------:R-:W0:Y:S02]  /*3b10*/  LD.E R0, desc[UR6][R8.64+0x4] ;  /* 0x0000040608007980 */ /* 0x000e24000c101900 */
[----:B0-----:R-:W-:-:S05]  /*3b20*/  IADD3 R3, R6, R0, RZ ;  /* 0x0000000006037210 */ /* 0x001fca0007ffe0ff */
[----:B------:R-:W-:Y:S01]  /*3b30*/  ST.E desc[UR6][R8.64+0x4], R3 ;  /* 0x0000040308007985 */ /* 0x000fe2000c101906 */
[----:B------:R-:W-:Y:S05]  /*3b40*/  EXIT ;  /* 0x000000000000794d */ /* 0x000fea0003800000 */
.L_x_87:
        /* <DEDUP_REMOVED lines=11> */
.L_x_134:


//--------------------- .text._Z28gemm_half_q_half_gptq_kernelILi2ELb0ELb0EEvPK6__halfPKjS4_S2_PS0_iiiiiPKtibS2_i --------------------------
	.section	.text._Z28gemm_half_q_half_gptq_kernelILi2ELb0ELb0EEvPK6__halfPKjS4_S2_PS0_iiiiiPKtibS2_i,"ax",@progbits
	.align	128
        .global         _Z28gemm_half_q_half_gptq_kernelILi2ELb0ELb0EEvPK6__halfPKjS4_S2_PS0_iiiiiPKtibS2_i
        .type           _Z28gemm_half_q_half_gptq_kernelILi2ELb0ELb0EEvPK6__halfPKjS4_S2_PS0_iiiiiPKtibS2_i,@function
        .size           _Z28gemm_half_q_half_gptq_kernelILi2ELb0ELb0EEvPK6__halfPKjS4_S2_PS0_iiiiiPKtibS2_i,(.L_x_135 - _Z28gemm_half_q_half_gptq_kernelILi2ELb0ELb0EEvPK6__halfPKjS4_S2_PS0_iiiiiPKtibS2_i)
        .other          _Z28gemm_half_q_half_gptq_kernelILi2ELb0ELb0EEvPK6__halfPKjS4_S2_PS0_iiiiiPKtibS2_i,@"STO_CUDA_ENTRY STV_DEFAULT"
_Z28gemm_half_q_half_gptq_kernelILi2ELb0ELb0EEvPK6__halfPKjS4_S2_PS0_iiiiiPKtibS2_i:
.text._Z28gemm_half_q_half_gptq_kernelILi2ELb0ELb0EEvPK6__halfPKjS4_S2_PS0_iiiiiPKtibS2_i:
[----:B------:R-:W-:Y:S08]  /*0000*/  LDC R1, c[0x0][0x28] ;  /* 0x00000a00ff017b82 */ /* 0x000ff00000000800 */
[----:B------:R-:W0:Y:S01]  /*0010*/  S2UR UR14, SR_CTAID.Z ;  /* 0x00000000000e79c3 */ /* 0x000e220000002700 */
[----:B------:R-:W1:Y:S01]  /*0020*/  S2R R0, SR_TID.X ;  /* 0x0000000000007919 */ /* 0x000e620000002100 */
[----:B------:R-:W-:Y:S01]  /*0030*/  ULDC UR4, c[0x0][0x238] ;  /* 0x00008e0000047ab9 */ /* 0x000fe20000000800 */
[----:B------:R-:W-:Y:S01]  /*0040*/  ULDC.64 UR8, c[0x0][0x208] ;  /* 0x0000820000087ab9 */ /* 0x000fe20000000a00 */
[----:B------:R-:W-:Y:S04]  /*0050*/  BSSY B0, `(.L_x_88) ;  /* 0x000007c000007945 */ /* 0x000fe80003800000 */
[----:B------:R-:W2:Y:S08]  /*0060*/  LDC R2, c[0x0][0x240] ;  /* 0x00009000ff027b82 */ /* 0x000eb00000000800 */
[----:B------:R-:W3:Y:S01]  /*0070*/  S2UR UR13, SR_CTAID.Y ;  /* 0x00000000000d79c3 */ /* 0x000ee20000002600 */
[----:B0-----:R-:W-:-:S07]  /*0080*/  USHF.L.U32 UR12, UR14, 0x7, URZ ;  /* 0x000000070e0c7899 */ /* 0x001fce000800063f */
[----:B------:R-:W0:Y:S01]  /*0090*/  S2UR UR5, SR_CTAID.X ;  /* 0x00000000000579c3 */ /* 0x000e220000002500 */
[----:B------:R-:W-:-:S04]  /*00a0*/  MOV R3, UR12 ;  /* 0x0000000c00037c02 */ /* 0x000fc80008000f00 */
[----:B--2---:R-:W-:-:S04]  /*00b0*/  VIADDMNMX R3, R3, 0x80, R2, PT ;  /* 0x0000008003037846 */ /* 0x004fc80003800102 */
[----:B------:R-:W-:Y:S01]  /*00c0*/  R2UR UR11, R3 ;  /* 0x00000000030b72ca */ /* 0x000fe200000e0000 */
[----:B-1----:R-:W-:Y:S01]  /*00d0*/  VIADD R3, R0, UR12 ;  /* 0x0000000c00037c36 */ /* 0x002fe20008000000 */
[----:B---3--:R-:W-:-:S04]  /*00e0*/  UIMAD UR4, UR13, -0x2, UR4 ;  /* 0xfffffffe0d0478a4 */ /* 0x008fc8000f8e0204 */
[----:B------:R-:W-:Y:S02]  /*00f0*/  UISETP.GE.AND UP0, UPT, UR4, 0x1, UPT ;  /* 0x000000010400788c */ /* 0x000fe4000bf06270 */
[----:B------:R-:W-:Y:S02]  /*0100*/  UISETP.LT.AND UP1, UPT, UR4, 0x2, UPT ;  /* 0x000000020400788c */ /* 0x000fe4000bf21270 */
[----:B0-----:R-:W-:Y:S02]  /*0110*/  USHF.L.U32 UR5, UR5, 0x9, URZ ;  /* 0x0000000905057899 */ /* 0x001fe4000800063f */
[----:B------:R-:W-:Y:S01]  /*0120*/  PLOP3.LUT P1, PT, PT, PT, UP0, 0x80, 0x0 ;  /* 0x000000000000781c */ /* 0x000fe20003f2f008 */
[----:B------:R-:W-:-:S03]  /*0130*/  USEL UR10, UR4, 0x2, UP1 ;  /* 0x00000002040a7887 */ /* 0x000fc60008800000 */
[----:B------:R-:W-:Y:S02]  /*0140*/  ISETP.GE.OR P0, PT, R3, UR11, !P1 ;  /* 0x0000000b03007c0c */ /* 0x000fe4000cf06670 */
        /* <DEDUP_REMOVED lines=8> */
[----:B------:R-:W-:Y:S01]  /*01d0*/  UISETP.GT.AND UP1, UPT, UR10, 0x3, UPT ;  /* 0x000000030a00788c */ /* 0x000fe2000bf24270 */
[----:B------:R-:W-:Y:S02]  /*01e0*/  ULDC.64 UR16, c[0x0][0x210] ;  /* 0x0000840000107ab9 */ /* 0x000fe40000000a00 */
[----:B------:R-:W-:-:S05]  /*01f0*/  LEA.HI.X R7, R3, UR7, R4, 0x1, P0 ;  /* 0x0000000703077c11 */ /* 0x000fca00080f0c04 */
[----:B------:R-:W2:Y:S01]  /*0200*/  LDG.E.U16.CONSTANT R6, desc[UR8][R6.64] ;  /* 0x0000000806067981 */ /* 0x000ea2000c1e9500 */
[----:B------:R-:W0:Y:S01]  /*0210*/  S2UR UR7, SR_CgaCtaId ;  /* 0x00000000000779c3 */ /* 0x000e220000008800 */
[----:B------:R-:W-:Y:S01]  /*0220*/  IMAD R3, R2, UR13, RZ ;  /* 0x0000000d02037c24 */ /* 0x000fe2000f8e02ff */
[----:B------:R-:W-:Y:S01]  /*0230*/  PLOP3.LUT P2, PT, PT, PT, UP1, 0x80, 0x0 ;  /* 0x000000000000781c */ /* 0x000fe20003f4f018 */
[----:B------:R-:W-:Y:S01]  /*0240*/  UMOV UR6, 0x400 ;  /* 0x0000040000067882 */ /* 0x000fe20000000000 */
[----:B------:R-:W-:Y:S02]  /*0250*/  IMAD.MOV.U32 R12, RZ, RZ, RZ ;  /* 0x000000ffff0c7224 */ /* 0x000fe400078e00ff */
[----:B------:R-:W-:Y:S01]  /*0260*/  SHF.L.U32 R3, R3, 0x1, RZ ;  /* 0x0000000103037819 */ /* 0x000fe200000006ff */
[----:B0-----:R-:W-:-:S03]  /*0270*/  ULEA UR6, UR7, UR6, 0x18 ;  /* 0x0000000607067291 */ /* 0x001fc6000f8ec03f */
[----:B--2---:R-:W-:-:S04]  /*0280*/  IADD3 R5, P0, R6, R3, RZ ;  /* 0x0000000306057210 */ /* 0x004fc80007f1e0ff */
[----:B------:R-:W-:Y:S02]  /*0290*/  LEA.HI.X.SX32 R8, R3, RZ, 0x1, P0 ;  /* 0x000000ff03087211 */ /* 0x000fe400000f0eff */
[C---:B------:R-:W-:Y:S02]  /*02a0*/  LEA R4, P0, R5.reuse, UR16, 0x1 ;  /* 0x0000001005047c11 */ /* 0x040fe4000f8008ff */
[----:B------:R-:W-:Y:S02]  /*02b0*/  LEA R3, R0, UR6, 0x1 ;  /* 0x0000000600037c11 */ /* 0x000fe4000f8e08ff */
[----:B------:R-:W-:Y:S02]  /*02c0*/  LEA.HI.X R5, R5, UR17, R8, 0x1, P0 ;  /* 0x0000001105057c11 */ /* 0x000fe400080f0c08 */
[----:B------:R-:W-:Y:S01]  /*02d0*/  PLOP3.LUT P0, PT, PT, PT, PT, 0x80, 0x0 ;  /* 0x000000000000781c */ /* 0x000fe20003f0f070 */
[----:B------:R-:W-:-:S12]  /*02e0*/  @!P2 BRA `(.L_x_91) ;  /* 0x000000000048a947 */ /* 0x000fd80003800000 */
[----:B------:R-:W-:Y:S01]  /*02f0*/  PLOP3.LUT P0, PT, PT, PT, PT, 0x8, 0x0 ;  /* 0x000000000000781c */ /* 0x000fe20003f0e170 */
[----:B------:R-:W-:-:S12]  /*0300*/  UIADD3 UR6, UR10, -0x3, URZ ;  /* 0xfffffffd0a067890 */ /* 0x000fd8000fffe03f */
.L_x_92:
        /* <DEDUP_REMOVED lines=8> */
[----:B------:R-:W-:Y:S01]  /*0390*/  ISETP.GE.AND P2, PT, R12, UR6, PT ;  /* 0x000000060c007c0c */ /* 0x000fe2000bf46270 */
[----:B0-----:R-:W-:Y:S01]  /*03a0*/  IMAD.WIDE R4, R2, 0x2, R10 ;  /* 0x0000000202047825 */ /* 0x001fe200078e020a */
[----:B--2---:R-:W-:Y:S04]  /*03b0*/  STS.U16 [R3], R14 ;  /* 0x0000000e03007388 */ /* 0x004fe80000000400 */
[----:B---3--:R-:W-:Y:S04]  /*03c0*/  STS.U16 [R3+0x100], R6 ;  /* 0x0001000603007388 */ /* 0x008fe80000000400 */
[----:B----4-:R-:W-:Y:S04]  /*03d0*/  STS.U16 [R3+0x200], R8 ;  /* 0x0002000803007388 */ /* 0x010fe80000000400 */
[----:B-----5:R0:W-:Y:S02]  /*03e0*/  STS.U16 [R3+0x300], R16 ;  /* 0x0003001003007388 */ /* 0x0201e40000000400 */
[----:B0-----:R-:W-:Y:S01]  /*03f0*/  VIADD R3, R3, 0x400 ;  /* 0x0000040003037836 */ /* 0x001fe20000000000 */
[----:B------:R-:W-:Y:S06]  /*0400*/  @!P2 BRA `(.L_x_92) ;  /* 0xfffffffc00c0a947 */ /* 0x000fec000383ffff */
.L_x_91:
[----:B------:R-:W-:-:S04]  /*0410*/  IADD3 R6, -R12, UR10, RZ ;  /* 0x0000000a0c067c10 */ /* 0x000fc8000fffe1ff */
[----:B------:R-:W-:-:S13]  /*0420*/  ISETP.GT.AND P2, PT, R6, 0x1, PT ;  /* 0x000000010600780c */ /* 0x000fda0003f44270 */
[----:B------:R-:W-:Y:S01]  /*0430*/  @P2 IMAD.WIDE R6, R2, 0x2, R4 ;  /* 0x0000000202062825 */ /* 0x000fe200078e0204 */
[----:B------:R0:W2:Y:S04]  /*0440*/  @P2 LDG.E.U16.CONSTANT R8, desc[UR8][R4.64] ;  /* 0x0000000804082981 */ /* 0x0000a8000c1e9500 */
[----:B------:R-:W3:Y:S01]  /*0450*/  @P2 LDG.E.U16.CONSTANT R10, desc[UR8][R6.64] ;  /* 0x00000008060a2981 */ /* 0x000ee2000c1e9500 */
[----:B------:R-:W-:Y:S02]  /*0460*/  @P2 PLOP3.LUT P0, PT, PT, PT, PT, 0x8, 0x0 ;  /* 0x000000000000281c */ /* 0x000fe40003f0e170 */
[----:B------:R-:W-:Y:S01]  /*0470*/  @P2 IADD3 R12, R12, 0x2, RZ ;  /* 0x000000020c0c2810 */ /* 0x000fe20007ffe0ff */
[----:B0-----:R-:W-:-:S03]  /*0480*/  @P2 IMAD.WIDE R4, R2, 0x2, R6 ;  /* 0x0000000202042825 */ /* 0x001fc600078e0206 */
[----:B------:R-:W-:Y:S01]  /*0490*/  ISETP.LT.OR P0, PT, R12, UR10, P0 ;  /* 0x0000000a0c007c0c */ /* 0x000fe20008701670 */
[----:B--2---:R-:W-:Y:S04]  /*04a0*/  @P2 STS.U16 [R3], R8 ;  /* 0x0000000803002388 */ /* 0x004fe80000000400 */
[----:B---3--:R0:W-:Y:S02]  /*04b0*/  @P2 STS.U16 [R3+0x100], R10 ;  /* 0x0001000a03002388 */ /* 0x0081e40000000400 */
[----:B0-----:R-:W-:-:S06]  /*04c0*/  @P2 VIADD R3, R3, 0x200 ;  /* 0x0000020003032836 */ /* 0x001fcc0000000000 */
[----:B------:R-:W-:Y:S05]  /*04d0*/  @!P0 BRA `(.L_x_89) ;  /* 0x0000000000cc8947 */ /* 0x000fea0003800000 */
[----:B------:R-:W2:Y:S04]  /*04e0*/  LDG.E.U16.CONSTANT R4, desc[UR8][R4.64] ;  /* 0x0000000804047981 */ /* 0x000ea8000c1e9500 */
[----:B--2---:R0:W-:Y:S01]  /*04f0*/  STS.U16 [R3], R4 ;  /* 0x0000000403007388 */ /* 0x0041e20000000400 */
[----:B------:R-:W-:Y:S05]  /*0500*/  BRA `(.L_x_89) ;  /* 0x0000000000c07947 */ /* 0x000fea0003800000 */
.L_x_90:
[----:B------:R-:W0:Y:S01]  /*0510*/  S2UR UR7, SR_CgaCtaId ;  /* 0x00000000000779c3 */ /* 0x000e220000008800 */
[----:B------:R-:W-:Y:S01]  /*0520*/  IMAD R5, R2, UR13, RZ ;  /* 0x0000000d02057c24 */ /* 0x000fe2000f8e02ff */
[----:B------:R-:W-:Y:S01]  /*0530*/  UISETP.GT.AND UP1, UPT, UR10, 0x3, UPT ;  /* 0x000000030a00788c */ /* 0x000fe2000bf24270 */
[----:B------:R-:W-:Y:S01]  /*0540*/  IMAD.MOV.U32 R12, RZ, RZ, RZ ;  /* 0x000000ffff0c7224 */ /* 0x000fe200078e00ff */
[----:B------:R-:W-:Y:S01]  /*0550*/  UMOV UR6, 0x400 ;  /* 0x0000040000067882 */ /* 0x000fe20000000000 */
[----:B------:R-:W-:Y:S01]  /*0560*/  ULDC.64 UR16, c[0x0][0x210] ;  /* 0x0000840000107ab9 */ /* 0x000fe20000000a00 */
[----:B------:R-:W-:Y:S02]  /*0570*/  SHF.L.U32 R5, R5, 0x1, RZ ;  /* 0x0000000105057819 */ /* 0x000fe400000006ff */
[----:B------:R-:W-:Y:S02]  /*0580*/  PLOP3.LUT P2, PT, PT, PT, UP1, 0x80, 0x0 ;  /* 0x000000000000781c */ /* 0x000fe40003f4f018 */
        /* <DEDUP_REMOVED lines=8> */
[----:B------:R-:W-:Y:S01]  /*0610*/  PLOP3.LUT P0, PT, PT, PT, PT, 0x8, 0x0 ;  /* 0x000000000000781c */ /* 0x000fe20003f0e170 */
[----:B------:R-:W-:-:S12]  /*0620*/  UIADD3 UR6, UR10, -0x3, URZ ;  /* 0xfffffffd0a067890 */ /* 0x000fd8000fffe03f */
.L_x_94:
        /* <DEDUP_REMOVED lines=16> */
.L_x_93:
[----:B------:R-:W-:-:S04]  /*0730*/  IADD3 R6, -R12, UR10, RZ ;  /* 0x0000000a0c067c10 */ /* 0x000fc8000fffe1ff */
[----:B------:R-:W-:-:S13]  /*0740*/  ISETP.GT.AND P2, PT, R6, 0x1, PT ;  /* 0x000000010600780c */ /* 0x000fda0003f44270 */
[----:B------:R-:W-:Y:S01]  /*0750*/  @P2 PLOP3.LUT P0, PT, PT, PT, PT, 0x8, 0x0 ;  /* 0x000000000000281c */ /* 0x000fe20003f0e170 */
[----:B------:R-:W-:Y:S01]  /*0760*/  @P2 IMAD.WIDE R6, R2, 0x2, R4 ;  /* 0x0000000202062825 */ /* 0x000fe200078e0204 */
[----:B------:R-:W-:Y:S01]  /*0770*/  @P2 IADD3 R12, R12, 0x2, RZ ;  /* 0x000000020c0c2810 */ /* 0x000fe20007ffe0ff */
[----:B------:R0:W2:Y:S03]  /*0780*/  @P2 LDG.E.U16.CONSTANT R8, desc[UR8][R4.64] ;  /* 0x0000000804082981 */ /* 0x0000a6000c1e9500 */
[----:B------:R-:W-:Y:S01]  /*0790*/  ISETP.LT.OR P0, PT, R12, UR10, P0 ;  /* 0x0000000a0c007c0c */ /* 0x000fe20008701670 */
[----:B------:R-:W3:Y:S01]  /*07a0*/  @P2 LDG.E.U16.CONSTANT R10, desc[UR8][R6.64] ;  /* 0x00000008060a2981 */ /* 0x000ee2000c1e9500 */
[----:B0-----:R-:W-:-:S11]  /*07b0*/  @P2 IMAD.WIDE R4, R2, 0x2, R6 ;  /* 0x0000000202042825 */ /* 0x001fd600078e0206 */
[----:B------:R-:W4:Y:S04]  /*07c0*/  @P0 LDG.E.U16.CONSTANT R2, desc[UR8][R4.64] ;  /* 0x0000000804020981 */ /* 0x000f28000c1e9500 */
[----:B--2---:R-:W-:Y:S04]  /*07d0*/  @P2 STS.U16 [R3], R8 ;  /* 0x0000000803002388 */ /* 0x004fe80000000400 */
[----:B---3--:R0:W-:Y:S02]  /*07e0*/  @P2 STS.U16 [R3+0x100], R10 ;  /* 0x0001000a03002388 */ /* 0x0081e40000000400 */
[----:B0-----:R-:W-:-:S05]  /*07f0*/  @P2 VIADD R3, R3, 0x200 ;  /* 0x0000020003032836 */ /* 0x001fca0000000000 */
[----:B----4-:R1:W-:Y:S02]  /*0800*/  @P0 STS.U16 [R3], R2 ;  /* 0x0000000203000388 */ /* 0x0103e40000000400 */
.L_x_89:
[----:B------:R-:W-:Y:S05]  /*0810*/  BSYNC B0 ;  /* 0x0000000000007941 */ /* 0x000fea0003800000 */
.L_x_88:
[----:B------:R-:W-:Y:S02]  /*0820*/  ULDC UR6, c[0x0][0x23c] ;  /* 0x00008f0000067ab9 */ /* 0x000fe40000000800 */
[----:B------:R-:W-:-:S04]  /*0830*/  MOV R13, UR6 ;  /* 0x00000006000d7c02 */ /* 0x000fc80008000f00 */
[----:B------:R-:W-:-:S13]  /*0840*/  ISETP.GE.AND P0, PT, R28, R13, PT ;  /* 0x0000000d1c00720c */ /* 0x000fda0003f06270 */
[----:B------:R-:W-:Y:S05]  /*0850*/  @P0 EXIT ;  /* 0x000000000000094d */ /* 0x000fea0003800000 */
[----:B------:R-:W-:Y:S02]  /*0860*/  ULDC.U8 UR6, c[0x0][0x25c] ;  /* 0x0000970000067ab9 */ /* 0x000fe40000000000 */
[----:B------:R-:W-:-:S04]  /*0870*/  UPRMT UR6, UR6, 0x8880, URZ ;  /* 0x0000888006067896 */ /* 0x000fc8000800003f */
[----:B------:R-:W-:-:S04]  /*0880*/  UISETP.NE.AND UP0, UPT, UR6, URZ, UPT ;  /* 0x0000003f0600728c */ /* 0x000fc8000bf05270 */
[----:B------:R-:W-:-:S04]  /*0890*/  UISETP.NE.OR UP0, UPT, UR14, URZ, !UP0 ;  /* 0x0000003f0e00728c */ /* 0x000fc8000c705670 */
[----:B------:R-:W-:-:S06]  /*08a0*/  UISETP.LT.OR UP0, UPT, UR4, 0x1, UP0 ;  /* 0x000000010400788c */ /* 0x000fcc0008701670 */
[----:B------:R-:W-:-:S13]  /*08b0*/  PLOP3.LUT P0, PT, PT, PT, UP0, 0x80, 0x0 ;  /* 0x000000000000781c */ /* 0x000fda0003f0f008 */
[----:B------:R-:W-:Y:S05]  /*08c0*/  @P0 BRA `(.L_x_95) ;  /* 0x0000000000840947 */ /* 0x000fea0003800000 */
[----:B01----:R-:W0:Y:S01]  /*08d0*/  LDC.64 R2, c[0x0][0x230] ;  /* 0x00008c00ff027b82 */ /* 0x003e220000000a00 */
[----:B------:R-:W-:Y:S01]  /*08e0*/  UISETP.GT.AND UP0, UPT, UR10, 0x3, UPT ;  /* 0x000000030a00788c */ /* 0x000fe2000bf04270 */
[----:B------:R-:W-:Y:S01]  /*08f0*/  IMAD R4, R13, UR13, RZ ;  /* 0x0000000d0d047c24 */ /* 0x000fe2000f8e02ff */
[----:B------:R-:W-:-:S04]  /*0900*/  PLOP3.LUT P0, PT, PT, PT, PT, 0x80, 0x0 ;  /* 0x000000000000781c */ /* 0x000fc80003f0f070 */
[----:B------:R-:W-:Y:S02]  /*0910*/  PLOP3.LUT P2, PT, PT, PT, UP0, 0x80, 0x0 ;  /* 0x000000000000781c */ /* 0x000fe40003f4f008 */
[----:B------:R-:W-:-:S05]  /*0920*/  LEA R5, R4, UR5, 0x1 ;  /* 0x0000000504057c11 */ /* 0x000fca000f8e08ff */
[----:B------:R-:W-:Y:S01]  /*0930*/  IMAD R5, R0, 0x4, R5 ;  /* 0x0000000400057824 */ /* 0x000fe200078e0205 */
[----:B------:R-:W-:-:S03]  /*0940*/  HFMA2.MMA R0, -RZ, RZ, 0, 0 ;  /* 0x00000000ff007435 */ /* 0x000fc600000001ff */
[----:B0-----:R-:W-:Y:S02]  /*0950*/  IMAD.WIDE R2, R5, 0x2, R2 ;  /* 0x0000000205027825 */ /* 0x001fe400078e0202 */
[----:B------:R-:W-:Y:S06]  /*0960*/  @!P2 BRA `(.L_x_96) ;  /* 0x000000000034a947 */ /* 0x000fec0003800000 */
[----:B------:R-:W-:Y:S01]  /*0970*/  PLOP3.LUT P0, PT, PT, PT, PT, 0x8, 0x0 ;  /* 0x000000000000781c */ /* 0x000fe20003f0e170 */
[----:B------:R-:W-:-:S12]  /*0980*/  UIADD3 UR4, UR10, -0x3, URZ ;  /* 0xfffffffd0a047890 */ /* 0x000fd8000fffe03f */
.L_x_97:
[C---:B-1----:R-:W-:Y:S01]  /*0990*/  IMAD.WIDE R4, R13.reuse, 0x2, R2 ;  /* 0x000000020d047825 */ /* 0x042fe200078e0202 */
[----:B------:R0:W-:Y:S03]  /*09a0*/  STG.E.64 desc[UR8][R2.64], RZ ;  /* 0x000000ff02007986 */ /* 0x0001e6000c101b08 */
[----:B------:R-:W-:Y:S01]  /*09b0*/  VIADD R0, R0, 0x4 ;  /* 0x0000000400007836 */ /* 0x000fe20000000000 */
[----:B------:R1:W-:Y:S01]  /*09c0*/  STG.E.64 desc[UR8][R4.64], RZ ;  /* 0x000000ff04007986 */ /* 0x0003e2000c101b08 */
[----:B------:R-:W-:-:S03]  /*09d0*/  IMAD.WIDE R6, R13, 0x2, R4 ;  /* 0x000000020d067825 */ /* 0x000fc600078e0204 */
[----:B------:R-:W-:Y:S02]  /*09e0*/  ISETP.GE.AND P2, PT, R0, UR4, PT ;  /* 0x0000000400007c0c */ /* 0x000fe4000bf46270 */
[----:B------:R1:W-:Y:S01]  /*09f0*/  STG.E.64 desc[UR8][R6.64], RZ ;  /* 0x000000ff06007986 */ /* 0x0003e2000c101b08 */
[----:B------:R-:W-:-:S05]  /*0a00*/  IMAD.WIDE R8, R13, 0x2, R6 ;  /* 0x000000020d087825 */ /* 0x000fca00078e0206 */
[----:B------:R1:W-:Y:S01]  /*0a10*/  STG.E.64 desc[UR8][R8.64], RZ ;  /* 0x000000ff08007986 */ /* 0x0003e2000c101b08 */
[----:B0-----:R-:W-:-:S04]  /*0a20*/  IMAD.WIDE R2, R13, 0x2, R8 ;  /* 0x000000020d027825 */ /* 0x001fc800078e0208 */
[----:B------:R-:W-:Y:S05]  /*0a30*/  @!P2 BRA `(.L_x_97) ;  /* 0xfffffffc00d4a947 */ /* 0x000fea000383ffff */
.L_x_96:
[----:B-1----:R-:W-:-:S04]  /*0a40*/  IADD3 R4, -R0, UR10, RZ ;  /* 0x0000000a00047c10 */ /* 0x002fc8000fffe1ff */
[----:B------:R-:W-:-:S13]  /*0a50*/  ISETP.GT.AND P2, PT, R4, 0x1, PT ;  /* 0x000000010400780c */ /* 0x000fda0003f44270 */
[----:B------:R-:W-:Y:S01]  /*0a60*/  @P2 PLOP3.LUT P0, PT, PT, PT, PT, 0x8, 0x0 ;  /* 0x000000000000281c */ /* 0x000fe20003f0e170 */
[C---:B------:R-:W-:Y:S01]  /*0a70*/  @P2 IMAD.WIDE R4, R13.reuse, 0x2, R2 ;  /* 0x000000020d042825 */ /* 0x040fe200078e0202 */
[----:B------:R-:W-:Y:S01]  /*0a80*/  @P2 IADD3 R0, R0, 0x2, RZ ;  /* 0x0000000200002810 */ /* 0x000fe20007ffe0ff */
[----:B------:R0:W-:Y:S03]  /*0a90*/  @P2 STG.E.64 desc[UR8][R2.64], RZ ;  /* 0x000000ff02002986 */ /* 0x0001e6000c101b08 */
[----:B------:R-:W-:Y:S01]  /*0aa0*/  ISETP.LT.OR P0, PT, R0, UR10, P0 ;  /* 0x0000000a00007c0c */ /* 0x000fe20008701670 */
[----:B------:R2:W-:Y:S01]  /*0ab0*/  @P2 STG.E.64 desc[UR8][R4.64], RZ ;  /* 0x000000ff04002986 */ /* 0x0005e2000c101b08 */
[----:B0-----:R-:W-:-:S11]  /*0ac0*/  @P2 IMAD.WIDE R2, R13, 0x2, R4 ;  /* 0x000000020d022825 */ /* 0x001fd600078e0204 */
[----:B------:R2:W-:Y:S02]  /*0ad0*/  @P0 STG.E.64 desc[UR8][R2.64], RZ ;  /* 0x000000ff02000986 */ /* 0x0005e4000c101b08 */
.L_x_95:
[----:B------:R-:W-:Y:S02]  /*0ae0*/  ULDC UR5, c[0x0][0x248] ;  /* 0x0000920000057ab9 */ /* 0x000fe40000000800 */
[----:B------:R-:W-:Y:S01]  /*0af0*/  IMAD.U32 R0, RZ, RZ, UR5 ;  /* 0x00000005ff007e24 */ /* 0x000fe2000f8e00ff */
[----:B------:R-:W-:-:S04]  /*0b00*/  ULOP3.LUT UR4, UR12, UR5, URZ, 0x3c, !UPT ;  /* 0x000000050c047292 */ /* 0x000fc8000f8e3c3f */
[----:B--2---:R-:W-:Y:S02]  /*0b10*/  IABS R5, R0 ;  /* 0x0000000000057213 */ /* 0x004fe40000000000 */
[----:B------:R-:W-:Y:S02]  /*0b20*/  ISETP.LE.AND P2, PT, RZ, UR4, PT ;  /* 0x00000004ff007c0c */ /* 0x000fe4000bf43270 */
[----:B------:R-:W2:Y:S08]  /*0b30*/  I2F.RP R0, R5 ;  /* 0x0000000500007306 */ /* 0x000eb00000209400 */
[----:B--2---:R-:W1:Y:S02]  /*0b40*/  MUFU.RCP R0, R0 ;  /* 0x0000000000007308 */ /* 0x004e640000001000 */
[----:B-1----:R-:W-:-:S06]  /*0b50*/  IADD3 R2, R0, 0xffffffe, RZ ;  /* 0x0ffffffe00027810 */ /* 0x002fcc0007ffe0ff */
[----:B0-----:R0:W1:Y:S02]  /*0b60*/  F2I.FTZ.U32.TRUNC.NTZ R3, R2 ;  /* 0x0000000200037305 */ /* 0x001064000021f000 */
[----:B0-----:R-:W-:Y:S01]  /*0b70*/  IMAD.MOV.U32 R2, RZ, RZ, RZ ;  /* 0x000000ffff027224 */ /* 0x001fe200078e00ff */
[----:B-1----:R-:W-:-:S05]  /*0b80*/  IADD3 R4, RZ, -R3, RZ ;  /* 0x80000003ff047210 */ /* 0x002fca0007ffe0ff */
[----:B------:R-:W-:Y:S01]  /*0b90*/  IMAD R7, R4, R5, RZ ;  /* 0x0000000504077224 */ /* 0x000fe200078e02ff */
[----:B------:R-:W-:-:S03]  /*0ba0*/  IABS R4, UR12 ;  /* 0x0000000c00047c13 */ /* 0x000fc60008000000 */
[----:B------:R-:W-:-:S06]  /*0bb0*/  IMAD.HI.U32 R3, R3, R7, R2 ;  /* 0x0000000703037227 */ /* 0x000fcc00078e0002 */
[----:B------:R-:W-:Y:S02]  /*0bc0*/  IMAD.HI.U32 R25, R3, R4, RZ ;  /* 0x0000000403197227 */ /* 0x000fe400078e00ff */
[----:B------:R-:W0:Y:S03]  /*0bd0*/  LDC.64 R2, c[0x0][0x220] ;  /* 0x00008800ff027b82 */ /* 0x000e260000000a00 */
[----:B------:R-:W-:-:S05]  /*0be0*/  IADD3 R0, RZ, -R25, RZ ;  /* 0x80000019ff007210 */ /* 0x000fca0007ffe0ff */
[----:B------:R-:W-:-:S05]  /*0bf0*/  IMAD R0, R5, R0, R4 ;  /* 0x0000000005007224 */ /* 0x000fca00078e0204 */
[----:B------:R-:W-:-:S13]  /*0c00*/  ISETP.GT.U32.AND P3, PT, R5, R0, PT ;  /* 0x000000000500720c */ /* 0x000fda0003f64070 */
[-C--:B------:R-:W-:Y:S01]  /*0c10*/  @!P3 IADD3 R0, R0, -R5.reuse, RZ ;  /* 0x800000050000b210 */ /* 0x080fe20007ffe0ff */
[----:B------:R-:W-:Y:S01]  /*0c20*/  @!P3 VIADD R25, R25, 0x1 ;  /* 0x000000011919b836 */ /* 0x000fe20000000000 */
[----:B------:R-:W-:Y:S02]  /*0c30*/  ISETP.NE.AND P3, PT, RZ, UR5, PT ;  /* 0x00000005ff007c0c */ /* 0x000fe4000bf65270 */
[----:B------:R-:W-:Y:S02]  /*0c40*/  ISETP.GE.U32.AND P0, PT, R0, R5, PT ;  /* 0x000000050000720c */ /* 0x000fe40003f06070 */
[----:B------:R-:W-:-:S04]  /*0c50*/  SHF.R.S32.HI R5, RZ, 0x1f, R28 ;  /* 0x0000001fff057819 */ /* 0x000fc8000001141c */
[----:B------:R-:W-:-:S04]  /*0c60*/  LEA.HI R5, R5, R28, RZ, 0x3 ;  /* 0x0000001c05057211 */ /* 0x000fc800078f18ff */
[----:B------:R-:W-:-:S03]  /*0c70*/  SHF.R.S32.HI R26, RZ, 0x3, R5 ;  /* 0x00000003ff1a7819 */ /* 0x000fc60000011405 */
[----:B------:R-:W-:-:S04]  /*0c80*/  @P0 IADD3 R25, R25, 0x1, RZ ;  /* 0x0000000119190810 */ /* 0x000fc80007ffe0ff */
[----:B------:R-:W-:Y:S02]  /*0c90*/  @!P2 IADD3 R25, RZ, -R25, RZ ;  /* 0x80000019ff19a210 */ /* 0x000fe40007ffe0ff */
[----:B------:R-:W-:-:S05]  /*0ca0*/  @!P3 LOP3.LUT R25, RZ, UR5, RZ, 0x33, !PT ;  /* 0x00000005ff19bc12 */ /* 0x000fca000f8e33ff */
[----:B------:R-:W-:-:S05]  /*0cb0*/  IMAD R7, R13, R25, RZ ;  /* 0x000000190d077224 */ /* 0x000fca00078e02ff */
[----:B------:R-:W-:-:S04]  /*0cc0*/  SHF.R.S32.HI R0, RZ, 0x1f, R7 ;  /* 0x0000001fff007819 */ /* 0x000fc80000011407 */
[----:B------:R-:W-:-:S04]  /*0cd0*/  LEA.HI R5, R0, R7, RZ, 0x3 ;  /* 0x0000000700057211 */ /* 0x000fc800078f18ff */
[----:B------:R-:W-:-:S05]  /*0ce0*/  LEA.HI.SX32 R5, R5, R26, 0x1d ;  /* 0x0000001a05057211 */ /* 0x000fca00078feaff */
[----:B0-----:R-:W-:Y:S02]  /*0cf0*/  IMAD.WIDE R2, R5, 0x4, R2 ;  /* 0x0000000405027825 */ /* 0x001fe400078e0202 */
[----:B------:R-:W0:Y:S04]  /*0d00*/  LDC.64 R4, c[0x0][0x228] ;  /* 0x00008a00ff047b82 */ /* 0x000e280000000a00 */
[----:B------:R-:W2:Y:S01]  /*0d10*/  LDG.E.CONSTANT R2, desc[UR8][R2.64] ;  /* 0x0000000802027981 */ /* 0x000ea2000c1e9900 */
[----:B------:R-:W-:-:S04]  /*0d20*/  IMAD.IADD R7, R28, 0x1, R7 ;  /* 0x000000011c077824 */ /* 0x000fc800078e0207 */
[----:B0-----:R-:W-:-:S05]  /*0d30*/  IMAD.WIDE R4, R7, 0x2, R4 ;  /* 0x0000000207047825 */ /* 0x001fca00078e0204 */
[----:B------:R-:W3:Y:S04]  /*0d40*/  LDG.E.CONSTANT R8, desc[UR8][R4.64] ;  /* 0x0000000804087981 */ /* 0x000ee8000c1e9900 */
[----:B------:R0:W4:Y:S01]  /*0d50*/  LDG.E.CONSTANT R9, desc[UR8][R4.64+0x4] ;  /* 0x0000040804097981 */ /* 0x000122000c1e9900 */
[----:B------:R-:W-:Y:S01]  /*0d60*/  SHF.L.U32 R27, R28, 0x2, RZ ;  /* 0x000000021c1b7819 */ /* 0x000fe200000006ff */
[----:B------:R-:W-:Y:S01]  /*0d70*/  UISETP.GE.AND UP0, UPT, UR12, UR11, UPT ;  /* 0x0000000b0c00728c */ /* 0x000fe2000bf06270 */
[----:B------:R-:W-:Y:S01]  /*0d80*/  I2F.F16 R10, -0x40 ;  /* 0xffffffc0000a7906 */ /* 0x000fe20000200c00 */
[----:B------:R-:W-:Y:S01]  /*0d90*/  HFMA2.MMA R44, -RZ, RZ, 0, 0 ;  /* 0x00000000ff2c7435 */ /* 0x000fe200000001ff */
[----:B------:R-:W-:Y:S01]  /*0da0*/  LOP3.LUT R27, R27, 0x10, RZ, 0xc0, !PT ;  /* 0x000000101b1b7812 */ /* 0x000fe200078ec0ff */
[----:B------:R-:W-:Y:S01]  /*0db0*/  HFMA2.MMA R29, -RZ, RZ, 0, 0 ;  /* 0x00000000ff1d7435 */ /* 0x000fe200000001ff */
[----:B------:R-:W-:Y:S01]  /*0dc0*/  IMAD.MOV.U32 R32, RZ, RZ, RZ ;  /* 0x000000ffff207224 */ /* 0x000fe200078e00ff */
[----:B------:R-:W-:Y:S01]  /*0dd0*/  BAR.SYNC.DEFER_BLOCKING 0x0 ;  /* 0x0000000000007b1d */ /* 0x000fe20000010000 */
[----:B------:R-:W-:-:S02]  /*0de0*/  PLOP3.LUT P0, PT, PT, PT, UP0, 0x80, 0x0 ;  /* 0x000000000000781c */ /* 0x000fc40003f0f008 */
[----:B------:R-:W-:Y:S02]  /*0df0*/  MOV R35, RZ ;  /* 0x000000ff00237202 */ /* 0x000fe40000000f00 */
[----:B--2---:R-:W-:-:S04]  /*0e00*/  SHF.R.U32.HI R0, RZ, R27, R2 ;  /* 0x0000001bff007219 */ /* 0x004fc80000011602 */
[--C-:B------:R-:W-:Y:S02]  /*0e10*/  SHF.R.U32.HI R2, RZ, 0x4, R0.reuse ;  /* 0x00000004ff027819 */ /* 0x100fe40000011600 */
[----:B------:R-:W-:Y:S02]  /*0e20*/  LOP3.LUT R6, R0, 0xf, RZ, 0xc0, !PT ;  /* 0x0000000f00067812 */ /* 0x000fe400078ec0ff */
[----:B------:R-:W-:Y:S02]  /*0e30*/  LOP3.LUT R7, R2, 0xf, RZ, 0xc0, !PT ;  /* 0x0000000f02077812 */ /* 0x000fe400078ec0ff */
[--C-:B------:R-:W-:Y:S02]  /*0e40*/  SHF.R.U32.HI R2, RZ, 0x8, R0.reuse ;  /* 0x00000008ff027819 */ /* 0x100fe40000011600 */
[----:B------:R-:W-:Y:S01]  /*0e50*/  SHF.R.U32.HI R0, RZ, 0xc, R0 ;  /* 0x0000000cff007819 */ /* 0x000fe20000011600 */
[----:B------:R-:W-:Y:S01]  /*0e60*/  VIADD R11, R7, 0x1 ;  /* 0x00000001070b7836 */ /* 0x000fe20000000000 */
[----:B0-----:R-:W-:-:S02]  /*0e70*/  LOP3.LUT R4, R2, 0xf, RZ, 0xc0, !PT ;  /* 0x0000000f02047812 */ /* 0x001fc400078ec0ff */
[----:B------:R-:W-:Y:S01]  /*0e80*/  LOP3.LUT R5, R0, 0xf, RZ, 0xc0, !PT ;  /* 0x0000000f00057812 */ /* 0x000fe200078ec0ff */
[----:B------:R-:W-:Y:S01]  /*0e90*/  IMAD.MOV.U32 R0, RZ, RZ, RZ ;  /* 0x000000ffff007224 */ /* 0x000fe200078e00ff */
[----:B------:R-:W-:Y:S01]  /*0ea0*/  IADD3 R3, R6, 0x1, RZ ;  /* 0x0000000106037810 */ /* 0x000fe20007ffe0ff */
[----:B------:R-:W0:Y:S01]  /*0eb0*/  I2F.F16 R11, R11 ;  /* 0x0000000b000b7306 */ /* 0x000e220000200c00 */
[----:B------:R-:W-:Y:S01]  /*0ec0*/  IADD3 R15, R4, 0x1, RZ ;  /* 0x00000001040f7810 */ /* 0x000fe20007ffe0ff */
[----:B------:R-:W-:Y:S01]  /*0ed0*/  VIADD R6, R6, 0xe401 ;  /* 0x0000e40106067836 */ /* 0x000fe20000000000 */
[----:B------:R-:W-:Y:S02]  /*0ee0*/  IADD3 R17, R5, 0x1, RZ ;  /* 0x0000000105117810 */ /* 0x000fe40007ffe0ff */
[----:B------:R-:W-:Y:S02]  /*0ef0*/  IADD3 R7, R7, 0xe401, RZ ;  /* 0x0000e40107077810 */ /* 0x000fe40007ffe0ff */
[C-C-:B---3--:R-:W-:Y:S01]  /*0f00*/  PRMT R24, R8.reuse, 0x5410, R8.reuse ;  /* 0x0000541008187816 */ /* 0x148fe20000000008 */
[----:B------:R-:W1:Y:S01]  /*0f10*/  I2F.F16 R3, R3 ;  /* 0x0000000300037306 */ /* 0x000e620000200c00 */
[----:B------:R-:W-:Y:S01]  /*0f20*/  PRMT R22, R8, 0x7632, R8 ;  /* 0x0000763208167816 */ /* 0x000fe20000000008 */
[----:B------:R-:W-:Y:S01]  /*0f30*/  VIADD R8, R5, 0xe401 ;  /* 0x0000e40105087836 */ /* 0x000fe20000000000 */
[----:B------:R-:W-:-:S02]  /*0f40*/  IADD3 R4, R4, 0xe401, RZ ;  /* 0x0000e40104047810 */ /* 0x000fc40007ffe0ff */
[C-C-:B----4-:R-:W-:Y:S01]  /*0f50*/  PRMT R23, R9.reuse, 0x5410, R9.reuse ;  /* 0x0000541009177816 */ /* 0x150fe20000000009 */
[C---:B0-----:R-:W-:Y:S02]  /*0f60*/  HADD2 R14, R10.reuse.H0_H0, -R11.H0_H0 ;  /* 0xa000000b0a0e7230 */ /* 0x041fe40000000800 */
[----:B------:R-:W0:Y:S01]  /*0f70*/  I2F.F16 R15, R15 ;  /* 0x0000000f000f7306 */ /* 0x000e220000200c00 */
[----:B------:R-:W-:Y:S02]  /*0f80*/  PRMT R21, R9, 0x7632, R9 ;  /* 0x0000763209157816 */ /* 0x000fe40000000009 */
[----:B------:R-:W-:Y:S02]  /*0f90*/  PRMT R5, R7, 0x5410, R7 ;  /* 0x0000541007057816 */ /* 0x000fe40000000007 */
[----:B------:R-:W-:Y:S01]  /*0fa0*/  MOV R11, RZ ;  /* 0x000000ff000b7202 */ /* 0x000fe20000000f00 */
[----:B-1----:R-:W-:Y:S02]  /*0fb0*/  HADD2 R12, R10.H0_H0, -R3.H0_H0 ;  /* 0xa00000030a0c7230 */ /* 0x002fe40000000800 */
[----:B------:R-:W1:Y:S01]  /*0fc0*/  I2F.F16 R17, R17 ;  /* 0x0000001100117306 */ /* 0x000e620000200c00 */
[----:B------:R-:W-:-:S02]  /*0fd0*/  CS2R R2, SRZ ;  /* 0x0000000000027805 */ /* 0x000fc4000001ff00 */
[----:B------:R-:W-:Y:S02]  /*0fe0*/  PRMT R20, R6, 0x5410, R6 ;  /* 0x0000541006147816 */ /* 0x000fe40000000006 */
[----:B------:R-:W-:Y:S02]  /*0ff0*/  PRMT R7, R4, 0x5410, R4 ;  /* 0x0000541004077816 */ /* 0x000fe40000000004 */
[----:B------:R-:W-:Y:S01]  /*1000*/  PRMT R9, R8, 0x5410, R8 ;  /* 0x0000541008097816 */ /* 0x000fe20000000008 */
[C---:B0-----:R-:W-:Y:S02]  /*1010*/  HADD2 R16, R10.reuse.H0_H0, -R15.H0_H0 ;  /* 0xa000000f0a107230 */ /* 0x041fe40000000800 */
[----:B-1----:R-:W-:Y:S01]  /*1020*/  HADD2 R10, R10.H0_H0, -R17.H0_H0 ;  /* 0xa00000110a0a7230 */ /* 0x002fe20000000800 */
[----:B------:R-:W-:Y:S06]  /*1030*/  @P0 BRA `(.L_x_98) ;  /* 0x0000001c00540947 */ /* 0x000fec0003800000 */
[----:B------:R-:W-:Y:S01]  /*1040*/  USHF.R.S32.HI UR4, URZ, 0x1f, UR12 ;  /* 0x0000001f3f047899 */ /* 0x000fe2000801140c */
[----:B------:R-:W0:Y:S01]  /*1050*/  S2UR UR6, SR_CgaCtaId ;  /* 0x00000000000679c3 */ /* 0x000e220000008800 */
[----:B------:R-:W-:Y:S01]  /*1060*/  ULDC.64 UR14, c[0x0][0x218] ;  /* 0x00008600000e7ab9 */ /* 0x000fe20000000a00 */
[----:B------:R-:W-:Y:S01]  /*1070*/  MOV R4, R12 ;  /* 0x0000000c00047202 */ /* 0x000fe20000000f00 */
[----:B------:R-:W-:Y:S01]  /*1080*/  ULEA.HI UR4, UR4, UR12, URZ, 0x3 ;  /* 0x0000000c04047291 */ /* 0x000fe2000f8f183f */
[----:B------:R-:W-:Y:S01]  /*1090*/  MOV R6, R14 ;  /* 0x0000000e00067202 */ /* 0x000fe20000000f00 */
[----:B------:R-:W-:Y:S01]  /*10a0*/  IMAD.MOV.U32 R8, RZ, RZ, R16 ;  /* 0x000000ffff087224 */ /* 0x000fe200078e0010 */
[----:B------:R-:W-:Y:S01]  /*10b0*/  ULDC UR7, c[0x0][0x23c] ;  /* 0x00008f0000077ab9 */ /* 0x000fe20000000800 */
[----:B------:R-:W-:-:S06]  /*10c0*/  USHF.R.S32.HI UR4, URZ, 0x3, UR4 ;  /* 0x000000033f047899 */ /* 0x000fcc0008011404 */
[----:B------:R-:W-:Y:S01]  /*10d0*/  IMAD R13, R13, UR4, RZ ;  /* 0x000000040d0d7c24 */ /* 0x000fe2000f8e02ff */
[----:B------:R-:W-:-:S03]  /*10e0*/  UIADD3 UR4, UR12, UR5, URZ ;  /* 0x000000050c047290 */ /* 0x000fc6000fffe03f */
[----:B------:R-:W-:Y:S01]  /*10f0*/  UMOV UR5, 0x400 ;  /* 0x0000040000057882 */ /* 0x000fe20000000000 */
[----:B------:R-:W-:Y:S02]  /*1100*/  SHF.R.S32.HI R15, RZ, 0x1f, R13 ;  /* 0x0000001fff0f7819 */ /* 0x000fe4000001140d */
[----:B------:R-:W-:-:S04]  /*1110*/  IADD3 R13, P0, R28, R13, RZ ;  /* 0x0000000d1c0d7210 */ /* 0x000fc80007f1e0ff */
[----:B------:R-:W-:Y:S01]  /*1120*/  LEA.HI.X.SX32 R0, R28, R15, 0x1, P0 ;  /* 0x0000000f1c007211 */ /* 0x000fe200000f0eff */
[----:B0-----:R-:W-:Y:S01]  /*1130*/  ULEA UR5, UR6, UR5, 0x18 ;  /* 0x0000000506057291 */ /* 0x001fe2000f8ec03f */
[C---:B------:R-:W-:Y:S02]  /*1140*/  LEA R30, P0, R13.reuse, UR14, 0x2 ;  /* 0x0000000e0d1e7c11 */ /* 0x040fe4000f8010ff */
[----:B------:R-:W-:Y:S02]  /*1150*/  UMOV UR6, UR4 ;  /* 0x0000000400067c82 */ /* 0x000fe40008000000 */
[----:B------:R-:W-:Y:S02]  /*1160*/  LEA.HI.X R31, R13, UR15, R0, 0x2, P0 ;  /* 0x0000000f0d1f7c11 */ /* 0x000fe400080f1400 */
[----:B------:R-:W-:-:S07]  /*1170*/  MOV R0, RZ ;  /* 0x000000ff00007202 */ /* 0x000fce0000000f00 */
.L_x_104:
[----:B------:R-:W-:-:S06]  /*1180*/  UISETP.NE.AND UP0, UPT, UR12, UR6, UPT ;  /* 0x000000060c00728c */ /* 0x000fcc000bf05270 */
[----:B------:R-:W-:-:S13]  /*1190*/  PLOP3.LUT P0, PT, PT, PT, UP0, 0x80, 0x0 ;  /* 0x000000000000781c */ /* 0x000fda0003f0f008 */
        /* <DEDUP_REMOVED lines=14> */
[----:B------:R-:W-:Y:S01]  /*1280*/  I2F.F16 R17, -0x40 ;  /* 0xffffffc000117906 */ /* 0x000fe20000200c00 */
[----:B------:R-:W-:Y:S01]  /*1290*/  UMOV UR6, UR4 ;  /* 0x0000000400067c82 */ /* 0x000fe20008000000 */
[----:B--2---:R-:W-:-:S04]  /*12a0*/  SHF.R.U32.HI R8, RZ, R27, R4 ;  /* 0x0000001bff087219 */ /* 0x004fc80000011604 */
[----:B------:R-:W-:Y:S02]  /*12b0*/  LOP3.LUT R9, R8, 0xf, RZ, 0xc0, !PT ;  /* 0x0000000f08097812 */ /* 0x000fe400078ec0ff */
[--C-:B------:R-:W-:Y:S02]  /*12c0*/  SHF.R.U32.HI R10, RZ, 0x4, R8.reuse ;  /* 0x00000004ff0a7819 */ /* 0x100fe40000011608 */
[--C-:B------:R-:W-:Y:S02]  /*12d0*/  SHF.R.U32.HI R4, RZ, 0x8, R8.reuse ;  /* 0x00000008ff047819 */ /* 0x100fe40000011608 */
[----:B------:R-:W-:Y:S02]  /*12e0*/  SHF.R.U32.HI R8, RZ, 0xc, R8 ;  /* 0x0000000cff087819 */ /* 0x000fe40000011608 */
[----:B------:R-:W-:Y:S02]  /*12f0*/  IADD3 R13, R9, 0x1, RZ ;  /* 0x00000001090d7810 */ /* 0x000fe40007ffe0ff */
[----:B------:R-:W-:-:S02]  /*1300*/  LOP3.LUT R12, R4, 0xf, RZ, 0xc0, !PT ;  /* 0x0000000f040c7812 */ /* 0x000fc400078ec0ff */
[----:B------:R-:W-:Y:S02]  /*1310*/  LOP3.LUT R5, R10, 0xf, RZ, 0xc0, !PT ;  /* 0x0000000f0a057812 */ /* 0x000fe400078ec0ff */
[----:B0-----:R-:W-:Y:S01]  /*1320*/  LOP3.LUT R7, R8, 0xf, RZ, 0xc0, !PT ;  /* 0x0000000f08077812 */ /* 0x001fe200078ec0ff */
[----:B------:R-:W0:Y:S01]  /*1330*/  I2F.F16 R13, R13 ;  /* 0x0000000d000d7306 */ /* 0x000e220000200c00 */
[----:B------:R-:W-:Y:S01]  /*1340*/  IADD3 R14, R5, 0x1, RZ ;  /* 0x00000001050e7810 */ /* 0x000fe20007ffe0ff */
[C---:B------:R-:W-:Y:S01]  /*1350*/  VIADD R15, R12.reuse, 0x1 ;  /* 0x000000010c0f7836 */ /* 0x040fe20000000000 */
[----:B------:R-:W-:Y:S01]  /*1360*/  IADD3 R16, R7, 0x1, RZ ;  /* 0x0000000107107810 */ /* 0x000fe20007ffe0ff */
[----:B------:R-:W-:Y:S01]  /*1370*/  VIADD R5, R5, 0xe401 ;  /* 0x0000e40105057836 */ /* 0x000fe20000000000 */
[----:B------:R-:W-:Y:S02]  /*1380*/  IADD3 R9, R9, 0xe401, RZ ;  /* 0x0000e40109097810 */ /* 0x000fe40007ffe0ff */
[----:B------:R-:W-:Y:S01]  /*1390*/  IADD3 R12, R12, 0xe401, RZ ;  /* 0x0000e4010c0c7810 */ /* 0x000fe20007ffe0ff */
[----:B------:R-:W1:Y:S01]  /*13a0*/  I2F.F16 R6, R14 ;  /* 0x0000000e00067306 */ /* 0x000e620000200c00 */
[----:B---3--:R-:W-:-:S02]  /*13b0*/  PRMT R24, R22, 0x5410, R22 ;  /* 0x0000541016187816 */ /* 0x008fc40000000016 */
[----:B----4-:R-:W-:Y:S02]  /*13c0*/  PRMT R23, R21, 0x5410, R21 ;  /* 0x0000541015177816 */ /* 0x010fe40000000015 */
[----:B------:R-:W-:Y:S01]  /*13d0*/  PRMT R20, R9, 0x5410, R9 ;  /* 0x0000541009147816 */ /* 0x000fe20000000009 */
[C---:B0-----:R-:W-:Y:S02]  /*13e0*/  HADD2 R4, R17.reuse.H0_H0, -R13.H0_H0 ;  /* 0xa000000d11047230 */ /* 0x041fe40000000800 */
[----:B------:R-:W0:Y:S01]  /*13f0*/  I2F.F16 R8, R15 ;  /* 0x0000000f00087306 */ /* 0x000e220000200c00 */
[----:B------:R-:W-:Y:S02]  /*1400*/  IADD3 R13, R7, 0xe401, RZ ;  /* 0x0000e401070d7810 */ /* 0x000fe40007ffe0ff */
[----:B------:R-:W-:Y:S02]  /*1410*/  PRMT R22, R22, 0x7632, R22 ;  /* 0x0000763216167816 */ /* 0x000fe40000000016 */
[----:B------:R-:W-:Y:S01]  /*1420*/  PRMT R21, R21, 0x7632, R21 ;  /* 0x0000763215157816 */ /* 0x000fe20000000015 */
[----:B-1----:R-:W-:-:S02]  /*1430*/  HADD2 R6, R17.H0_H0, -R6.H0_H0 ;  /* 0xa000000611067230 */ /* 0x002fc40000000800 */
[----:B------:R-:W1:Y:S01]  /*1440*/  I2F.F16 R10, R16 ;  /* 0x00000010000a7306 */ /* 0x000e620000200c00 */
[----:B------:R-:W-:Y:S02]  /*1450*/  PRMT R5, R5, 0x5410, R5 ;  /* 0x0000541005057816 */ /* 0x000fe40000000005 */
[----:B------:R-:W-:Y:S02]  /*1460*/  PRMT R7, R12, 0x5410, R12 ;  /* 0x000054100c077816 */ /* 0x000fe4000000000c */
[----:B------:R-:W-:Y:S01]  /*1470*/  PRMT R9, R13, 0x5410, R13 ;  /* 0x000054100d097816 */ /* 0x000fe2000000000d */
[C---:B0-----:R-:W-:Y:S02]  /*1480*/  HADD2 R8, R17.reuse.H0_H0, -R8.H0_H0 ;  /* 0xa000000811087230 */ /* 0x041fe40000000800 */
[----:B-1----:R-:W-:-:S07]  /*1490*/  HADD2 R10, R17.H0_H0, -R10.H0_H0 ;  /* 0xa000000a110a7230 */ /* 0x002fce0000000800 */
.L_x_99:
[----:B------:R-:W-:Y:S05]  /*14a0*/  @!P1 BRA `(.L_x_100) ;  /* 0x0000001800189947 */ /* 0x000fea0003800000 */
[----:B------:R-:W2:Y:S01]  /*14b0*/  LDG.E.128.CONSTANT R12, desc[UR8][R30.64] ;  /* 0x000000081e0c7981 */ /* 0x000ea2000c1e9d00 */
[----:B------:R-:W-:-:S03]  /*14c0*/  UISETP.GE.AND UP0, UPT, UR10, 0x2, UPT ;  /* 0x000000020a00788c */ /* 0x000fc6000bf06270 */
[----:B------:R-:W0:Y:S03]  /*14d0*/  LDS.128 R16, [UR5] ;  /* 0x00000005ff107984 */ /* 0x000e260008000c00 */
[----:B------:R-:W-:Y:S02]  /*14e0*/  PLOP3.LUT P0, PT, PT, PT, UP0, 0x80, 0x0 ;  /* 0x000000000000781c */ /* 0x000fe40003f0f008 */
[----:B--2---:R-:W-:Y:S02]  /*14f0*/  LOP3.LUT R36, R12, 0xf000f0, RZ, 0xc0, !PT ;  /* 0x00f000f00c247812 */ /* 0x004fe400078ec0ff */
[C---:B------:R-:W-:Y:S02]  /*1500*/  LOP3.LUT R37, R13.reuse, 0xf000f, RZ, 0xc0, !PT ;  /* 0x000f000f0d257812 */ /* 0x040fe400078ec0ff */
[----:B------:R-:W-:Y:S02]  /*1510*/  LOP3.LUT R38, R13, 0xf000f0, RZ, 0xc0, !PT ;  /* 0x00f000f00d267812 */ /* 0x000fe400078ec0ff */
[----:B------:R-:W-:-:S02]  /*1520*/  LOP3.LUT R39, R14, 0xf000f, RZ, 0xc0, !PT ;  /* 0x000f000f0e277812 */ /* 0x000fc400078ec0ff */
[----:B------:R-:W-:Y:S02]  /*1530*/  LOP3.LUT R40, R14, 0xf000f0, RZ, 0xc0, !PT ;  /* 0x00f000f00e287812 */ /* 0x000fe400078ec0ff */
[----:B------:R-:W-:Y:S02]  /*1540*/  SHF.R.U32.HI R34, RZ, 0x8, R14 ;  /* 0x00000008ff227819 */ /* 0x000fe4000001160e */
[----:B------:R-:W-:Y:S02]  /*1550*/  LOP3.LUT R33, R12, 0xf000f, RZ, 0xc0, !PT ;  /* 0x000f000f0c217812 */ /* 0x000fe400078ec0ff */
[C---:B------:R-:W-:Y:S02]  /*1560*/  LOP3.LUT R14, R15.reuse, 0xf000f, RZ, 0xc0, !PT ;  /* 0x000f000f0f0e7812 */ /* 0x040fe400078ec0ff */
[----:B------:R-:W-:Y:S02]  /*1570*/  LOP3.LUT R41, R15, 0xf000f0, RZ, 0xc0, !PT ;  /* 0x00f000f00f297812 */ /* 0x000fe400078ec0ff */
[----:B------:R-:W-:-:S02]  /*1580*/  SHF.R.U32.HI R45, RZ, 0x8, R15 ;  /* 0x00000008ff2d7819 */ /* 0x000fc4000001160f */
[----:B------:R-:W-:Y:S02]  /*1590*/  LOP3.LUT R15, R36, 0x64006400, RZ, 0xfc, !PT ;  /* 0x64006400240f7812 */ /* 0x000fe400078efcff */
[----:B------:R-:W-:Y:S02]  /*15a0*/  LOP3.LUT R36, R37, 0x64006400, RZ, 0xfc, !PT ;  /* 0x6400640025247812 */ /* 0x000fe400078efcff */
[----:B------:R-:W-:Y:S02]  /*15b0*/  LOP3.LUT R37, R38, 0x64006400, RZ, 0xfc, !PT ;  /* 0x6400640026257812 */ /* 0x000fe400078efcff */
[----:B------:R-:W-:Y:S01]  /*15c0*/  LOP3.LUT R33, R33, 0x64006400, RZ, 0xfc, !PT ;  /* 0x6400640021217812 */ /* 0x000fe200078efcff */
[----:B------:R-:W-:Y:S01]  /*15d0*/  HFMA2.MMA R42, R15, 0.0625, 0.0625, R4 ;  /* 0x2c002c000f2a7835 */ /* 0x000fe20000000004 */
[----:B------:R-:W-:Y:S01]  /*15e0*/  LOP3.LUT R38, R39, 0x64006400, RZ, 0xfc, !PT ;  /* 0x6400640027267812 */ /* 0x000fe200078efcff */
[----:B------:R-:W-:Y:S01]  /*15f0*/  HADD2 R39, R36, R5 ;  /* 0x0000000524277230 */ /* 0x000fe20000000000 */
[----:B------:R-:W-:Y:S01]  /*1600*/  LOP3.LUT R43, R40, 0x64006400, RZ, 0xfc, !PT ;  /* 0x64006400282b7812 */ /* 0x000fe200078efcff */
[----:B------:R-:W-:Y:S01]  /*1610*/  HFMA2 R40, R37, 0.0625, 0.0625, R6 ;  /* 0x2c002c0025287831 */ /* 0x000fe20000000006 */
[----:B------:R-:W-:Y:S01]  /*1620*/  LOP3.LUT R47, R41, 0x64006400, RZ, 0xfc, !PT ;  /* 0x64006400292f7812 */ /* 0x000fe200078efcff */
[----:B------:R-:W-:Y:S01]  /*1630*/  HFMA2.MMA R41, R33, 1, 1, R20 ;  /* 0x3c003c0021297835 */ /* 0x000fe20000000014 */
[----:B------:R-:W-:Y:S01]  /*1640*/  LOP3.LUT R46, R14, 0x64006400, RZ, 0xfc, !PT ;  /* 0x640064000e2e7812 */ /* 0x000fe200078efcff */
[----:B------:R-:W-:Y:S01]  /*1650*/  HFMA2.MMA R37, R38, 1, 1, R7 ;  /* 0x3c003c0026257835 */ /* 0x000fe20000000007 */
[-C--:B0-----:R-:W-:Y:S01]  /*1660*/  HFMA2 R15, R39, R16.reuse, RZ.H0_H0 ;  /* 0x00000010270f7231 */ /* 0x081fe200000400ff */
[----:B------:R-:W-:Y:S01]  /*1670*/  HFMA2.MMA R38, R43, 0.0625, 0.0625, R8 ;  /* 0x2c002c002b267835 */ /* 0x000fe20000000008 */
[----:B------:R-:W-:Y:S01]  /*1680*/  SHF.R.U32.HI R12, RZ, 0x8, R12 ;  /* 0x00000008ff0c7819 */ /* 0x000fe2000001160c */
[----:B------:R-:W-:Y:S01]  /*1690*/  HADD2 R33, R46, R9 ;  /* 0x000000092e217230 */ /* 0x000fe20000000000 */
[----:B------:R-:W-:Y:S01]  /*16a0*/  SHF.R.U32.HI R13, RZ, 0x8, R13 ;  /* 0x00000008ff0d7819 */ /* 0x000fe2000001160d */
[-C--:B------:R-:W-:Y:S01]  /*16b0*/  HFMA2.MMA R46, R41, R16.reuse, RZ ;  /* 0x00000010292e7235 */ /* 0x080fe200000000ff */
[----:B------:R-:W-:Y:S01]  /*16c0*/  HFMA2 R36, R47, 0.0625, 0.0625, R10 ;  /* 0x2c002c002f247831 */ /* 0x000fe2000000000a */
[----:B------:R-:W-:Y:S01]  /*16d0*/  HFMA2.MMA R50, R37, R16, RZ ;  /* 0x0000001025327235 */ /* 0x000fe200000000ff */
[----:B------:R-:W-:Y:S01]  /*16e0*/  HFMA2 R16, R33, R16, RZ.H0_H0 ;  /* 0x0000001021107231 */ /* 0x000fe200000400ff */
[----:B------:R-:W-:Y:S01]  /*16f0*/  LOP3.LUT R47, R45, 0xf000f, RZ, 0xc0, !PT ;  /* 0x000f000f2d2f7812 */ /* 0x000fe200078ec0ff */
[-C--:B------:R-:W-:Y:S01]  /*1700*/  HFMA2 R15, R40, R17.reuse, R15 ;  /* 0x00000011280f7231 */ /* 0x080fe2000000000f */
[----:B------:R-:W-:Y:S01]  /*1710*/  LOP3.LUT R14, R12, 0xf000f, RZ, 0xc0, !PT ;  /* 0x000f000f0c0e7812 */ /* 0x000fe200078ec0ff */
[----:B------:R-:W-:Y:S01]  /*1720*/  HFMA2 R16, R36, R17, R16 ;  /* 0x0000001124107231 */ /* 0x000fe20000000010 */
[-C--:B------:R-:W-:Y:S01]  /*1730*/  HFMA2.MMA R46, R42, R17.reuse, R46 ;  /* 0x000000112a2e7235 */ /* 0x080fe2000000002e */
[----:B------:R-:W-:Y:S01]  /*1740*/  LOP3.LUT R52, R47, 0x64006400, RZ, 0xfc, !PT ;  /* 0x640064002f347812 */ /* 0x000fe200078efcff */
[----:B------:R-:W-:Y:S01]  /*1750*/  HFMA2.MMA R50, R38, R17, R50 ;  /* 0x0000001126327235 */ /* 0x000fe20000000032 */
[----:B------:R-:W-:-:S02]  /*1760*/  LOP3.LUT R17, R13, 0xf000f, RZ, 0xc0, !PT ;  /* 0x000f000f0d117812 */ /* 0x000fc400078ec0ff */
[----:B------:R-:W-:Y:S02]  /*1770*/  LOP3.LUT R49, R14, 0x64006400, RZ, 0xfc, !PT ;  /* 0x640064000e317812 */ /* 0x000fe400078efcff */
[----:B------:R-:W-:Y:S01]  /*1780*/  LOP3.LUT R14, R17, 0x64006400, RZ, 0xfc, !PT ;  /* 0x64006400110e7812 */ /* 0x000fe200078efcff */
[----:B------:R-:W-:Y:S01]  /*1790*/  HFMA2.MMA R17, R52, 1, 1, R9 ;  /* 0x3c003c0034117835 */ /* 0x000fe20000000009 */
[----:B------:R-:W-:Y:S01]  /*17a0*/  LOP3.LUT R43, R34, 0xf000f, RZ, 0xc0, !PT ;  /* 0x000f000f222b7812 */ /* 0x000fe200078ec0ff */
[----:B------:R-:W-:Y:S01]  /*17b0*/  HADD2 R49, R49, R20 ;  /* 0x0000001431317230 */ /* 0x000fe20000000000 */
[----:B------:R-:W-:Y:S02]  /*17c0*/  LOP3.LUT R12, R12, 0xf000f0, RZ, 0xc0, !PT ;  /* 0x00f000f00c0c7812 */ /* 0x000fe400078ec0ff */
[----:B------:R-:W-:Y:S01]  /*17d0*/  LOP3.LUT R48, R43, 0x64006400, RZ, 0xfc, !PT ;  /* 0x640064002b307812 */ /* 0x000fe200078efcff */
[----:B------:R-:W-:Y:S01]  /*17e0*/  HFMA2.MMA R47, R14, 1, 1, R5 ;  /* 0x3c003c000e2f7835 */ /* 0x000fe20000000005 */
[----:B------:R-:W-:Y:S01]  /*17f0*/  LOP3.LUT R34, R34, 0xf000f0, RZ, 0xc0, !PT ;  /* 0x00f000f022227812 */ /* 0x000fe200078ec0ff */
[----:B------:R-:W-:-:S02]  /*1800*/  HFMA2.MMA R14, R49, R18, R46 ;  /* 0x00000012310e7235 */ /* 0x000fc4000000002e */
        /* <DEDUP_REMOVED lines=44> */
.L_x_101:
[----:B------:R-:W0:Y:S01]  /*1ad0*/  LDC R29, c[0x0][0x23c] ;  /* 0x00008f00ff1d7b82 */ /* 0x000e220000000800 */
[----:B------:R-:W1:Y:S01]  /*1ae0*/  LDS.128 R16, [UR5+0x10] ;  /* 0x00001005ff107984 */ /* 0x000e620008000c00 */
[----:B0-----:R-:W-:-:S05]  /*1af0*/  IMAD.WIDE R32, R29, 0x4, R30 ;  /* 0x000000041d207825 */ /* 0x001fca00078e021e */
[----:B------:R0:W2:Y:S02]  /*1b00*/  LDG.E.128.CONSTANT R12, desc[UR8][R32.64] ;  /* 0x00000008200c7981 */ /* 0x0000a4000c1e9d00 */
[----:B0-----:R-:W-:Y:S01]  /*1b10*/  IMAD.WIDE R32, R29, 0x4, R32 ;  /* 0x000000041d207825 */ /* 0x001fe200078e0220 */
[----:B--2---:R-:W-:Y:S02]  /*1b20*/  LOP3.LUT R36, R12, 0xf000f, RZ, 0xc0, !PT ;  /* 0x000f000f0c247812 */ /* 0x004fe400078ec0ff */
[----:B------:R-:W-:Y:S02]  /*1b30*/  LOP3.LUT R39, R13, 0xf000f0, RZ, 0xc0, !PT ;  /* 0x00f000f00d277812 */ /* 0x000fe400078ec0ff */
[----:B------:R-:W-:Y:S02]  /*1b40*/  LOP3.LUT R40, R14, 0xf000f, RZ, 0xc0, !PT ;  /* 0x000f000f0e287812 */ /* 0x000fe400078ec0ff */
[----:B------:R-:W-:Y:S02]  /*1b50*/  LOP3.LUT R43, R36, 0x64006400, RZ, 0xfc, !PT ;  /* 0x64006400242b7812 */ /* 0x000fe400078efcff */
[----:B------:R-:W-:-:S02]  /*1b60*/  LOP3.LUT R39, R39, 0x64006400, RZ, 0xfc, !PT ;  /* 0x6400640027277812 */ /* 0x000fc400078efcff */
[----:B------:R-:W-:Y:S01]  /*1b70*/  LOP3.LUT R36, R40, 0x64006400, RZ, 0xfc, !PT ;  /* 0x6400640028247812 */ /* 0x000fe200078efcff */
[----:B------:R-:W-:Y:S01]  /*1b80*/  HADD2 R43, R43, R20 ;  /* 0x000000142b2b7230 */ /* 0x000fe20000000000 */
[----:B------:R-:W-:Y:S01]  /*1b90*/  LOP3.LUT R37, R12, 0xf000f0, RZ, 0xc0, !PT ;  /* 0x00f000f00c257812 */ /* 0x000fe200078ec0ff */
[----:B------:R-:W-:Y:S01]  /*1ba0*/  HFMA2 R40, R39, 0.0625, 0.0625, R6 ;  /* 0x2c002c0027287831 */ /* 0x000fe20000000006 */
[----:B------:R-:W-:Y:S02]  /*1bb0*/  LOP3.LUT R38, R13, 0xf000f, RZ, 0xc0, !PT ;  /* 0x000f000f0d267812 */ /* 0x000fe400078ec0ff */
[----:B------:R-:W-:Y:S01]  /*1bc0*/  LOP3.LUT R41, R14, 0xf000f0, RZ, 0xc0, !PT ;  /* 0x00f000f00e297812 */ /* 0x000fe200078ec0ff */
[----:B------:R-:W-:Y:S01]  /*1bd0*/  HFMA2.MMA R39, R36, 1, 1, R7 ;  /* 0x3c003c0024277835 */ /* 0x000fe20000000007 */
[----:B------:R-:W-:Y:S02]  /*1be0*/  LOP3.LUT R42, R15, 0xf000f, RZ, 0xc0, !PT ;  /* 0x000f000f0f2a7812 */ /* 0x000fe400078ec0ff */
[----:B------:R-:W-:-:S02]  /*1bf0*/  LOP3.LUT R37, R37, 0x64006400, RZ, 0xfc, !PT ;  /* 0x6400640025257812 */ /* 0x000fc400078efcff */
[----:B------:R-:W-:Y:S02]  /*1c00*/  LOP3.LUT R38, R38, 0x64006400, RZ, 0xfc, !PT ;  /* 0x6400640026267812 */ /* 0x000fe400078efcff */
[----:B------:R-:W-:Y:S02]  /*1c10*/  LOP3.LUT R47, R41, 0x64006400, RZ, 0xfc, !PT ;  /* 0x64006400292f7812 */ /* 0x000fe400078efcff */
[----:B------:R-:W-:Y:S01]  /*1c20*/  LOP3.LUT R46, R42, 0x64006400, RZ, 0xfc, !PT ;  /* 0x640064002a2e7812 */ /* 0x000fe200078efcff */
[----:B------:R-:W-:Y:S01]  /*1c30*/  HFMA2.MMA R42, R37, 0.0625, 0.0625, R4 ;  /* 0x2c002c00252a7835 */ /* 0x000fe20000000004 */
[----:B------:R-:W-:Y:S01]  /*1c40*/  LOP3.LUT R48, R15, 0xf000f0, RZ, 0xc0, !PT ;  /* 0x00f000f00f307812 */ /* 0x000fe200078ec0ff */
[----:B------:R-:W-:Y:S01]  /*1c50*/  HADD2 R41, R38, R5 ;  /* 0x0000000526297230 */ /* 0x000fe20000000000 */
[----:B------:R-:W-:Y:S01]  /*1c60*/  HFMA2.MMA R38, R47, 0.0625, 0.0625, R8 ;  /* 0x2c002c002f267835 */ /* 0x000fe20000000008 */
[----:B------:R-:W-:Y:S01]  /*1c70*/  HADD2 R37, R46, R9 ;  /* 0x000000092e257230 */ /* 0x000fe20000000000 */
[----:B------:R-:W-:Y:S01]  /*1c80*/  LOP3.LUT R49, R48, 0x64006400, RZ, 0xfc, !PT ;  /* 0x6400640030317812 */ /* 0x000fe200078efcff */
[-C--:B-1----:R-:W-:Y:S01]  /*1c90*/  HFMA2.MMA R48, R43, R16.reuse, RZ ;  /* 0x000000102b307235 */ /* 0x082fe200000000ff */
[----:B------:R-:W-:Y:S01]  /*1ca0*/  SHF.R.U32.HI R12, RZ, 0x8, R12 ;  /* 0x00000008ff0c7819 */ /* 0x000fe2000001160c */
[----:B------:R-:W-:Y:S01]  /*1cb0*/  HFMA2.MMA R46, R39, R16, RZ ;  /* 0x00000010272e7235 */ /* 0x000fe200000000ff */
[-C--:B------:R-:W-:Y:S01]  /*1cc0*/  HFMA2 R50, R41, R16.reuse, RZ.H0_H0 ;  /* 0x0000001029327231 */ /* 0x080fe200000400ff */
[----:B------:R-:W-:Y:S01]  /*1cd0*/  SHF.R.U32.HI R14, RZ, 0x8, R14 ;  /* 0x00000008ff0e7819 */ /* 0x000fe2000001160e */
[----:B------:R-:W-:Y:S01]  /*1ce0*/  HFMA2 R36, R49, 0.0625, 0.0625, R10 ;  /* 0x2c002c0031247831 */ /* 0x000fe2000000000a */
[----:B------:R-:W-:Y:S01]  /*1cf0*/  LOP3.LUT R51, R12, 0xf000f, RZ, 0xc0, !PT ;  /* 0x000f000f0c337812 */ /* 0x000fe200078ec0ff */
[----:B------:R-:W-:Y:S01]  /*1d00*/  HFMA2 R52, R37, R16, RZ.H0_H0 ;  /* 0x0000001025347231 */ /* 0x000fe200000400ff */
[-C--:B------:R-:W-:Y:S01]  /*1d10*/  HFMA2.MMA R48, R42, R17.reuse, R48 ;  /* 0x000000112a307235 */ /* 0x080fe20000000030 */
[-C--:B------:R-:W-:Y:S01]  /*1d20*/  HFMA2 R50, R40, R17.reuse, R50 ;  /* 0x0000001128327231 */ /* 0x080fe20000000032 */
[----:B------:R-:W-:Y:S01]  /*1d30*/  HFMA2.MMA R46, R38, R17, R46 ;  /* 0x00000011262e7235 */ /* 0x000fe2000000002e */
[----:B------:R-:W-:Y:S01]  /*1d40*/  HFMA2 R52, R36, R17, R52 ;  /* 0x0000001124347231 */ /* 0x000fe20000000034 */
[----:B------:R-:W-:-:S02]  /*1d50*/  LOP3.LUT R51, R51, 0x64006400, RZ, 0xfc, !PT ;  /* 0x6400640033337812 */ /* 0x000fc400078efcff */
[----:B------:R-:W-:Y:S02]  /*1d60*/  LOP3.LUT R47, R14, 0xf000f, RZ, 0xc0, !PT ;  /* 0x000f000f0e2f7812 */ /* 0x000fe400078ec0ff */
[----:B------:R-:W-:Y:S01]  /*1d70*/  SHF.R.U32.HI R13, RZ, 0x8, R13 ;  /* 0x00000008ff0d7819 */ /* 0x000fe2000001160d */
[----:B------:R-:W-:Y:S01]  /*1d80*/  HADD2 R51, R51, R20 ;  /* 0x0000001433337230 */ /* 0x000fe20000000000 */
[----:B------:R-:W-:Y:S02]  /*1d90*/  SHF.R.U32.HI R15, RZ, 0x8, R15 ;  /* 0x00000008ff0f7819 */ /* 0x000fe4000001160f */
[----:B------:R-:W-:Y:S02]  /*1da0*/  LOP3.LUT R17, R12, 0xf000f0, RZ, 0xc0, !PT ;  /* 0x00f000f00c117812 */ /* 0x000fe400078ec0ff */
[----:B------:R-:W-:Y:S01]  /*1db0*/  LOP3.LUT R47, R47, 0x64006400, RZ, 0xfc, !PT ;  /* 0x640064002f2f7812 */ /* 0x000fe200078efcff */
[----:B------:R-:W-:Y:S01]  /*1dc0*/  HFMA2.MMA R48, R51, R18, R48 ;  /* 0x0000001233307235 */ /* 0x000fe20000000030 */
[----:B------:R-:W-:-:S02]  /*1dd0*/  LOP3.LUT R49, R13, 0xf000f, RZ, 0xc0, !PT ;  /* 0x000f000f0d317812 */ /* 0x000fc400078ec0ff */
[----:B------:R-:W-:Y:S02]  /*1de0*/  LOP3.LUT R17, R17, 0x64006400, RZ, 0xfc, !PT ;  /* 0x6400640011117812 */ /* 0x000fe400078efcff */
[----:B------:R-:W-:Y:S01]  /*1df0*/  LOP3.LUT R12, R15, 0xf000f, RZ, 0xc0, !PT ;  /* 0x000f000f0f0c7812 */ /* 0x000fe200078ec0ff */
[----:B------:R-:W-:Y:S01]  /*1e00*/  HFMA2.MMA R47, R47, 1, 1, R7 ;  /* 0x3c003c002f2f7835 */ /* 0x000fe20000000007 */
[----:B------:R-:W-:Y:S02]  /*1e10*/  LOP3.LUT R49, R49, 0x64006400, RZ, 0xfc, !PT ;  /* 0x6400640031317812 */ /* 0x000fe400078efcff */
[----:B------:R-:W-:Y:S01]  /*1e20*/  LOP3.LUT R12, R12, 0x64006400, RZ, 0xfc, !PT ;  /* 0x640064000c0c7812 */ /* 0x000fe200078efcff */
[----:B------:R-:W-:Y:S01]  /*1e30*/  HFMA2.MMA R16, R17, 0.0625, 0.0625, R4 ;  /* 0x2c002c0011107835 */ /* 0x000fe20000000004 */
[----:B------:R-:W-:Y:S01]  /*1e40*/  LOP3.LUT R13, R13, 0xf000f0, RZ, 0xc0, !PT ;  /* 0x00f000f00d0d7812 */ /* 0x000fe200078ec0ff */
[----:B------:R-:W-:Y:S01]  /*1e50*/  HADD2 R49, R49, R5 ;  /* 0x0000000531317230 */ /* 0x000fe20000000000 */
[----:B------:R-:W-:Y:S01]  /*1e60*/  LOP3.LUT R15, R15, 0xf000f0, RZ, 0xc0, !PT ;  /* 0x00f000f00f0f7812 */ /* 0x000fe200078ec0ff */
[----:B------:R-:W-:Y:S01]  /*1e70*/  HADD2 R17, R12, R9 ;  /* 0x000000090c117230 */ /* 0x000fe20000000000 */
[----:B------:R-:W-:Y:S01]  /*1e80*/  LOP3.LUT R13, R13, 0x64006400, RZ, 0xfc, !PT ;  /* 0x640064000d0d7812 */ /* 0x000fe200078efcff */
[-C--:B------:R-:W-:Y:S01]  /*1e90*/  HFMA2 R50, R49, R18.reuse, R50 ;  /* 0x0000001231327231 */ /* 0x080fe20000000032 */
[----:B------:R-:W-:Y:S01]  /*1ea0*/  LOP3.LUT R15, R15, 0x64006400, RZ, 0xfc, !PT ;  /* 0x640064000f0f7812 */ /* 0x000fe200078efcff */
[----:B------:R-:W-:Y:S01]  /*1eb0*/  HFMA2.MMA R46, R47, R18, R46 ;  /* 0x000000122f2e7235 */ /* 0x000fe2000000002e */
[----:B------:R-:W-:Y:S01]  /*1ec0*/  HFMA2 R52, R17, R18, R52 ;  /* 0x0000001211347231 */ /* 0x000fe20000000034 */
[----:B------:R-:W-:Y:S01]  /*1ed0*/  HFMA2.MMA R12, R16, R19, R48 ;  /* 0x00000013100c7235 */ /* 0x000fe20000000030 */
[----:B------:R-:W-:Y:S01]  /*1ee0*/  HFMA2 R18, R13, 0.0625, 0.0625, R6 ;  /* 0x2c002c000d127831 */ /* 0x000fe20000000006 */
[----:B------:R-:W-:Y:S01]  /*1ef0*/  LOP3.LUT R14, R14, 0xf000f0, RZ, 0xc0, !PT ;  /* 0x00f000f00e0e7812 */ /* 0x000fe200078ec0ff */
[----:B------:R-:W-:-:S02]  /*1f00*/  HFMA2.MMA R48, R15, 0.0625, 0.0625, R10 ;  /* 0x2c002c000f307835 */ /* 0x000fc4000000000a */
[----:B------:R-:W-:Y:S01]  /*1f10*/  HFMA2 R50, R18, R19, R50 ;  /* 0x0000001312327231 */ /* 0x000fe20000000032 */
[----:B------:R-:W-:Y:S02]  /*1f20*/  LOP3.LUT R13, R14, 0x64006400, RZ, 0xfc, !PT ;  /* 0x640064000e0d7812 */ /* 0x000fe400078efcff */
[----:B------:R-:W-:-:S03]  /*1f30*/  HFMA2.MMA R34, R12, R24, R34 ;  /* 0x000000180c227235 */ /* 0x000fc60000000022 */
[----:B------:R-:W-:Y:S02]  /*1f40*/  HFMA2.MMA R52, R48, R19, R52 ;  /* 0x0000001330347235 */ /* 0x000fe40000000034 */
[----:B------:R-:W-:Y:S01]  /*1f50*/  HFMA2.MMA R35, R50, R22, R35 ;  /* 0x0000001632237235 */ /* 0x000fe20000000023 */
[----:B------:R-:W-:-:S04]  /*1f60*/  HFMA2 R50, R13, 0.0625, 0.0625, R8 ;  /* 0x2c002c000d327831 */ /* 0x000fc80000000008 */
[----:B------:R-:W-:Y:S01]  /*1f70*/  HFMA2 R46, R50, R19, R46 ;  /* 0x00000013322e7231 */ /* 0x000fe2000000002e */
[----:B------:R-:W-:-:S03]  /*1f80*/  HFMA2.MMA R44, R52, R21, R44 ;  /* 0x00000015342c7235 */ /* 0x000fc6000000002c */
[----:B------:R-:W-:Y:S01]  /*1f90*/  HFMA2 R45, R46, R23, R45 ;  /* 0x000000172e2d7231 */ /* 0x000fe2000000002d */
[----:B------:R-:W-:Y:S07]  /*1fa0*/  @!P0 BRA `(.L_x_102) ;  /* 0x0000000000548947 */ /* 0x000fee0003800000 */
[----:B------:R-:W0:Y:S02]  /*1fb0*/  LDS.128 R12, [UR5+0x110] ;  /* 0x00011005ff0c7984 */ /* 0x000e240008000c00 */
[-C--:B0-----:R-:W-:Y:S01]  /*1fc0*/  HFMA2 R43, R43, R12.reuse, RZ.H0_H0 ;  /* 0x0000000c2b2b7231 */ /* 0x081fe200000400ff */
[-C--:B------:R-:W-:Y:S01]  /*1fd0*/  HFMA2.MMA R41, R41, R12.reuse, RZ ;  /* 0x0000000c29297235 */ /* 0x080fe200000000ff */
[----:B------:R-:W-:Y:S01]  /*1fe0*/  HFMA2 R19, R39, R12, RZ.H0_H0 ;  /* 0x0000000c27137231 */ /* 0x000fe200000400ff */
[----:B------:R-:W-:Y:S01]  /*1ff0*/  HFMA2.MMA R12, R37, R12, RZ ;  /* 0x0000000c250c7235 */ /* 0x000fe200000000ff */
[-C--:B------:R-:W-:Y:S02]  /*2000*/  HFMA2 R43, R42, R13.reuse, R43 ;  /* 0x0000000d2a2b7231 */ /* 0x080fe4000000002b */
[----:B------:R-:W-:Y:S02]  /*2010*/  HFMA2 R19, R38, R13, R19 ;  /* 0x0000000d26137231 */ /* 0x000fe40000000013 */
[-C--:B------:R-:W-:Y:S01]  /*2020*/  HFMA2 R43, R51, R14.reuse, R43 ;  /* 0x0000000e332b7231 */ /* 0x080fe2000000002b */
        /* <DEDUP_REMOVED lines=10> */
[----:B------:R-:W-:-:S06]  /*20d0*/  HFMA2.MMA R14, R48, R15, R14 ;  /* 0x0000000f300e7235 */ /* 0x000fcc000000000e */
[----:B------:R-:W-:Y:S02]  /*20e0*/  HFMA2.MMA R3, R41, R22, R3 ;  /* 0x0000001629037235 */ /* 0x000fe40000000003 */
[----:B------:R-:W-:-:S11]  /*20f0*/  HFMA2.MMA R0, R14, R21, R0 ;  /* 0x000000150e007235 */ /* 0x000fd60000000000 */
.L_x_102:
[----:B------:R-:W2:Y:S01]  /*2100*/  LDG.E.128.CONSTANT R12, desc[UR8][R32.64] ;  /* 0x00000008200c7981 */ /* 0x000ea2000c1e9d00 */
[----:B------:R-:W-:-:S03]  /*2110*/  IMAD.WIDE R36, R29, 0x4, R32 ;  /* 0x000000041d247825 */ /* 0x000fc600078e0220 */
[----:B------:R-:W0:Y:S01]  /*2120*/  LDS.128 R16, [UR5+0x20] ;  /* 0x00002005ff107984 */ /* 0x000e220008000c00 */
[----:B--2---:R-:W-:Y:S02]  /*2130*/  LOP3.LUT R39, R13, 0xf000f, RZ, 0xc0, !PT ;  /* 0x000f000f0d277812 */ /* 0x004fe400078ec0ff */
[C---:B------:R-:W-:Y:S02]  /*2140*/  LOP3.LUT R29, R12.reuse, 0xf000f, RZ, 0xc0, !PT ;  /* 0x000f000f0c1d7812 */ /* 0x040fe400078ec0ff */
[----:B------:R-:W-:Y:S02]  /*2150*/  LOP3.LUT R46, R15, 0xf000f, RZ, 0xc0, !PT ;  /* 0x000f000f0f2e7812 */ /* 0x000fe400078ec0ff */
[----:B------:R-:W-:Y:S02]  /*2160*/  LOP3.LUT R38, R12, 0xf000f0, RZ, 0xc0, !PT ;  /* 0x00f000f00c267812 */ /* 0x000fe400078ec0ff */
[----:B------:R-:W-:Y:S02]  /*2170*/  LOP3.LUT R32, R39, 0x64006400, RZ, 0xfc, !PT ;  /* 0x6400640027207812 */ /* 0x000fe400078efcff */
[----:B------:R-:W-:-:S02]  /*2180*/  LOP3.LUT R41, R14, 0xf000f, RZ, 0xc0, !PT ;  /* 0x000f000f0e297812 */ /* 0x000fc400078ec0ff */
[----:B------:R-:W-:Y:S02]  /*2190*/  LOP3.LUT R29, R29, 0x64006400, RZ, 0xfc, !PT ;  /* 0x640064001d1d7812 */ /* 0x000fe400078efcff */
[----:B------:R-:W-:Y:S01]  /*21a0*/  LOP3.LUT R46, R46, 0x64006400, RZ, 0xfc, !PT ;  /* 0x640064002e2e7812 */ /* 0x000fe200078efcff */
[----:B------:R-:W-:Y:S01]  /*21b0*/  HFMA2.MMA R39, R32, 1, 1, R5 ;  /* 0x3c003c0020277835 */ /* 0x000fe20000000005 */
[----:B------:R-:W-:Y:S02]  /*21c0*/  LOP3.LUT R40, R13, 0xf000f0, RZ, 0xc0, !PT ;  /* 0x00f000f00d287812 */ /* 0x000fe400078ec0ff */
[----:B------:R-:W-:Y:S02]  /*21d0*/  LOP3.LUT R42, R14, 0xf000f0, RZ, 0xc0, !PT ;  /* 0x00f000f00e2a7812 */ /* 0x000fe400078ec0ff */
[----:B------:R-:W-:Y:S02]  /*21e0*/  LOP3.LUT R33, R38, 0x64006400, RZ, 0xfc, !PT ;  /* 0x6400640026217812 */ /* 0x000fe400078efcff */
[----:B------:R-:W-:-:S02]  /*21f0*/  LOP3.LUT R48, R15, 0xf000f0, RZ, 0xc0, !PT ;  /* 0x00f000f00f307812 */ /* 0x000fc400078ec0ff */
[----:B------:R-:W-:Y:S01]  /*2200*/  LOP3.LUT R38, R41, 0x64006400, RZ, 0xfc, !PT ;  /* 0x6400640029267812 */ /* 0x000fe200078efcff */
[----:B------:R-:W-:Y:S01]  /*2210*/  HADD2 R41, R29, R20 ;  /* 0x000000141d297230 */ /* 0x000fe20000000000 */
[----:B------:R-:W-:Y:S01]  /*2220*/  LOP3.LUT R43, R40, 0x64006400, RZ, 0xfc, !PT ;  /* 0x64006400282b7812 */ /* 0x000fe200078efcff */
[----:B------:R-:W-:Y:S01]  /*2230*/  HFMA2.MMA R29, R46, 1, 1, R9 ;  /* 0x3c003c002e1d7835 */ /* 0x000fe20000000009 */
[----:B------:R-:W-:Y:S01]  /*2240*/  LOP3.LUT R47, R42, 0x64006400, RZ, 0xfc, !PT ;  /* 0x640064002a2f7812 */ /* 0x000fe200078efcff */
[----:B------:R-:W-:Y:S01]  /*2250*/  HFMA2 R42, R33, 0.0625, 0.0625, R4 ;  /* 0x2c002c00212a7831 */ /* 0x000fe20000000004 */
[----:B------:R-:W-:Y:S01]  /*2260*/  LOP3.LUT R49, R48, 0x64006400, RZ, 0xfc, !PT ;  /* 0x6400640030317812 */ /* 0x000fe200078efcff */
[----:B------:R-:W-:Y:S01]  /*2270*/  HADD2 R33, R38, R7 ;  /* 0x0000000726217230 */ /* 0x000fe20000000000 */
[----:B------:R-:W-:Y:S01]  /*2280*/  HFMA2.MMA R40, R43, 0.0625, 0.0625, R6 ;  /* 0x2c002c002b287835 */ /* 0x000fe20000000006 */
[-C--:B0-----:R-:W-:Y:S01]  /*2290*/  HFMA2 R48, R41, R16.reuse, RZ.H0_H0 ;  /* 0x0000001029307231 */ /* 0x081fe200000400ff */
[-C--:B------:R-:W-:Y:S01]  /*22a0*/  HFMA2.MMA R46, R39, R16.reuse, RZ ;  /* 0x00000010272e7235 */ /* 0x080fe200000000ff */
[----:B------:R-:W-:Y:S01]  /*22b0*/  HFMA2 R43, R33, R16, RZ.H0_H0 ;  /* 0x00000010212b7231 */ /* 0x000fe200000400ff */
[----:B------:R-:W-:Y:S01]  /*22c0*/  HFMA2.MMA R32, R49, 0.0625, 0.0625, R10 ;  /* 0x2c002c0031207835 */ /* 0x000fe2000000000a */
[----:B------:R-:W-:Y:S01]  /*22d0*/  HFMA2 R38, R47, 0.0625, 0.0625, R8 ;  /* 0x2c002c002f267831 */ /* 0x000fe20000000008 */
[----:B------:R-:W-:Y:S01]  /*22e0*/  HFMA2.MMA R16, R29, R16, RZ ;  /* 0x000000101d107235 */ /* 0x000fe200000000ff */
[----:B------:R-:W-:Y:S01]  /*22f0*/  SHF.R.U32.HI R12, RZ, 0x8, R12 ;  /* 0x00000008ff0c7819 */ /* 0x000fe2000001160c */
[-C--:B------:R-:W-:Y:S01]  /*2300*/  HFMA2 R48, R42, R17.reuse, R48 ;  /* 0x000000112a307231 */ /* 0x080fe20000000030 */
[----:B------:R-:W-:Y:S01]  /*2310*/  SHF.R.U32.HI R13, RZ, 0x8, R13 ;  /* 0x00000008ff0d7819 */ /* 0x000fe2000001160d */
[-C--:B------:R-:W-:Y:S01]  /*2320*/  HFMA2.MMA R46, R40, R17.reuse, R46 ;  /* 0x00000011282e7235 */ /* 0x080fe2000000002e */
[----:B------:R-:W-:Y:S01]  /*2330*/  SHF.R.U32.HI R15, RZ, 0x8, R15 ;  /* 0x00000008ff0f7819 */ /* 0x000fe2000001160f */
[----:B------:R-:W-:Y:S01]  /*2340*/  HFMA2 R43, R38, R17, R43 ;  /* 0x00000011262b7231 */ /* 0x000fe2000000002b */
[C---:B------:R-:W-:Y:S01]  /*2350*/  LOP3.LUT R51, R12.reuse, 0xf000f, RZ, 0xc0, !PT ;  /* 0x000f000f0c337812 */ /* 0x040fe200078ec0ff */
[----:B------:R-:W-:Y:S01]  /*2360*/  HFMA2.MMA R50, R32, R17, R16 ;  /* 0x0000001120327235 */ /* 0x000fe20000000010 */
[----:B------:R-:W-:-:S02]  /*2370*/  LOP3.LUT R17, R12, 0xf000f0, RZ, 0xc0, !PT ;  /* 0x00f000f00c117812 */ /* 0x000fc400078ec0ff */
[----:B------:R-:W-:Y:S02]  /*2380*/  LOP3.LUT R52, R13, 0xf000f, RZ, 0xc0, !PT ;  /* 0x000f000f0d347812 */ /* 0x000fe400078ec0ff */
[----:B------:R-:W-:Y:S02]  /*2390*/  LOP3.LUT R12, R15, 0xf000f, RZ, 0xc0, !PT ;  /* 0x000f000f0f0c7812 */ /* 0x000fe400078ec0ff */
[----:B------:R-:W-:Y:S02]  /*23a0*/  SHF.R.U32.HI R14, RZ, 0x8, R14 ;  /* 0x00000008ff0e7819 */ /* 0x000fe4000001160e */
[----:B------:R-:W-:Y:S02]  /*23b0*/  LOP3.LUT R51, R51, 0x64006400, RZ, 0xfc, !PT ;  /* 0x6400640033337812 */ /* 0x000fe400078efcff */
[----:B------:R-:W-:Y:S02]  /*23c0*/  LOP3.LUT R17, R17, 0x64006400, RZ, 0xfc, !PT ;  /* 0x6400640011117812 */ /* 0x000fe400078efcff */
[----:B------:R-:W-:Y:S01]  /*23d0*/  LOP3.LUT R52, R52, 0x64006400, RZ, 0xfc, !PT ;  /* 0x6400640034347812 */ /* 0x000fe200078efcff */
[----:B------:R-:W-:Y:S01]  /*23e0*/  HADD2 R51, R51, R20 ;  /* 0x0000001433337230 */ /* 0x000fe20000000000 */
[----:B------:R-:W-:Y:S01]  /*23f0*/  LOP3.LUT R12, R12, 0x64006400, RZ, 0xfc, !PT ;  /* 0x640064000c0c7812 */ /* 0x000fe200078efcff */
[----:B------:R-:W-:Y:S01]  /*2400*/  HFMA2 R16, R17, 0.0625, 0.0625, R4 ;  /* 0x2c002c0011107831 */ /* 0x000fe20000000004 */
[----:B------:R-:W-:-:S02]  /*2410*/  LOP3.LUT R47, R14, 0xf000f, RZ, 0xc0, !PT ;  /* 0x000f000f0e2f7812 */ /* 0x000fc400078ec0ff */
[----:B------:R-:W-:Y:S01]  /*2420*/  HFMA2.MMA R49, R52, 1, 1, R5 ;  /* 0x3c003c0034317835 */ /* 0x000fe20000000005 */
[----:B------:R-:W-:Y:S01]  /*2430*/  LOP3.LUT R13, R13, 0xf000f0, RZ, 0xc0, !PT ;  /* 0x00f000f00d0d7812 */ /* 0x000fe200078ec0ff */
[----:B------:R-:W-:Y:S01]  /*2440*/  HFMA2.MMA R17, R12, 1, 1, R9 ;  /* 0x3c003c000c117835 */ /* 0x000fe20000000009 */
[----:B------:R-:W-:Y:S01]  /*2450*/  LOP3.LUT R47, R47, 0x64006400, RZ, 0xfc, !PT ;  /* 0x640064002f2f7812 */ /* 0x000fe200078efcff */
[----:B------:R-:W-:Y:S01]  /*2460*/  HFMA2.MMA R48, R51, R18, R48 ;  /* 0x0000001233307235 */ /* 0x000fe20000000030 */
[----:B------:R-:W-:Y:S02]  /*2470*/  LOP3.LUT R15, R15, 0xf000f0, RZ, 0xc0, !PT ;  /* 0x00f000f00f0f7812 */ /* 0x000fe400078ec0ff */
[----:B------:R-:W-:Y:S01]  /*2480*/  LOP3.LUT R13, R13, 0x64006400, RZ, 0xfc, !PT ;  /* 0x640064000d0d7812 */ /* 0x000fe200078efcff */
[----:B------:R-:W-:Y:S01]  /*2490*/  HADD2 R47, R47, R7 ;  /* 0x000000072f2f7230 */ /* 0x000fe20000000000 */
[----:B------:R-:W-:Y:S01]  /*24a0*/  LOP3.LUT R15, R15, 0x64006400, RZ, 0xfc, !PT ;  /* 0x640064000f0f7812 */ /* 0x000fe200078efcff */
[-C--:B------:R-:W-:Y:S01]  /*24b0*/  HFMA2 R46, R49, R18.reuse, R46 ;  /* 0x00000012312e7231 */ /* 0x080fe2000000002e */
[----:B------:R-:W-:Y:S01]  /*24c0*/  LOP3.LUT R14, R14, 0xf000f0, RZ, 0xc0, !PT ;  /* 0x00f000f00e0e7812 */ /* 0x000fe200078ec0ff */
[----:B------:R-:W-:Y:S01]  /*24d0*/  HFMA2 R50, R17, R18, R50 ;  /* 0x0000001211327231 */ /* 0x000fe20000000032 */
[----:B------:R-:W-:-:S02]  /*24e0*/  HFMA2.MMA R12, R16, R19, R48 ;  /* 0x00000013100c7235 */ /* 0x000fc40000000030 */
[----:B------:R-:W-:Y:S01]  /*24f0*/  HFMA2.MMA R43, R47, R18, R43 ;  /* 0x000000122f2b7235 */ /* 0x000fe2000000002b */
[----:B------:R-:W-:Y:S01]  /*2500*/  HFMA2 R18, R13, 0.0625, 0.0625, R6 ;  /* 0x2c002c000d127831 */ /* 0x000fe20000000006 */
[----:B------:R-:W-:Y:S01]  /*2510*/  HFMA2.MMA R48, R15, 0.0625, 0.0625, R10 ;  /* 0x2c002c000f307835 */ /* 0x000fe2000000000a */
[----:B------:R-:W-:Y:S02]  /*2520*/  LOP3.LUT R13, R14, 0x64006400, RZ, 0xfc, !PT ;  /* 0x640064000e0d7812 */ /* 0x000fe400078efcff */
[----:B------:R-:W-:Y:S01]  /*2530*/  HFMA2 R46, R18, R19, R46 ;  /* 0x00000013122e7231 */ /* 0x000fe2000000002e */
[----:B------:R-:W-:-:S04]  /*2540*/  HFMA2.MMA R34, R12, R24, R34 ;  /* 0x000000180c227235 */ /* 0x000fc80000000022 */
        /* <DEDUP_REMOVED lines=28> */
.L_x_103:
[----:B------:R-:W2:Y:S04]  /*2710*/  LDG.E.128.CONSTANT R12, desc[UR8][R36.64] ;  /* 0x00000008240c7981 */ /* 0x000ea8000c1e9d00 */
[----:B------:R-:W0:Y:S01]  /*2720*/  LDS.128 R16, [UR5+0x30] ;  /* 0x00003005ff107984 */ /* 0x000e220008000c00 */
[----:B--2---:R-:W-:Y:S02]  /*2730*/  LOP3.LUT R39, R13, 0xf000f, RZ, 0xc0, !PT ;  /* 0x000f000f0d277812 */ /* 0x004fe400078ec0ff */
[C---:B------:R-:W-:Y:S02]  /*2740*/  LOP3.LUT R41, R14.reuse, 0xf000f, RZ, 0xc0, !PT ;  /* 0x000f000f0e297812 */ /* 0x040fe400078ec0ff */
[----:B------:R-:W-:Y:S02]  /*2750*/  LOP3.LUT R42, R14, 0xf000f0, RZ, 0xc0, !PT ;  /* 0x00f000f00e2a7812 */ /* 0x000fe400078ec0ff */
[----:B------:R-:W-:-:S02]  /*2760*/  SHF.R.U32.HI R29, RZ, 0x8, R14 ;  /* 0x00000008ff1d7819 */ /* 0x000fc4000001160e */
[C---:B------:R-:W-:Y:S02]  /*2770*/  LOP3.LUT R33, R12.reuse, 0xf000f, RZ, 0xc0, !PT ;  /* 0x000f000f0c217812 */ /* 0x040fe400078ec0ff */
[----:B------:R-:W-:Y:S02]  /*2780*/  LOP3.LUT R14, R15, 0xf000f, RZ, 0xc0, !PT ;  /* 0x000f000f0f0e7812 */ /* 0x000fe400078ec0ff */
[----:B------:R-:W-:Y:S02]  /*2790*/  LOP3.LUT R40, R13, 0xf000f0, RZ, 0xc0, !PT ;  /* 0x00f000f00d287812 */ /* 0x000fe400078ec0ff */
[----:B------:R-:W-:Y:S02]  /*27a0*/  LOP3.LUT R38, R12, 0xf000f0, RZ, 0xc0, !PT ;  /* 0x00f000f00c267812 */ /* 0x000fe400078ec0ff */
[----:B------:R-:W-:Y:S02]  /*27b0*/  LOP3.LUT R36, R39, 0x64006400, RZ, 0xfc, !PT ;  /* 0x6400640027247812 */ /* 0x000fe400078efcff */
[----:B------:R-:W-:-:S02]  /*27c0*/  LOP3.LUT R33, R33, 0x64006400, RZ, 0xfc, !PT ;  /* 0x6400640021217812 */ /* 0x000fc400078efcff */
[----:B------:R-:W-:Y:S02]  /*27d0*/  LOP3.LUT R46, R14, 0x64006400, RZ, 0xfc, !PT ;  /* 0x640064000e2e7812 */ /* 0x000fe400078efcff */
[----:B------:R-:W-:Y:S01]  /*27e0*/  LOP3.LUT R47, R15, 0xf000f0, RZ, 0xc0, !PT ;  /* 0x00f000f00f2f7812 */ /* 0x000fe200078ec0ff */
[----:B------:R-:W-:Y:S01]  /*27f0*/  HFMA2.MMA R39, R36, 1, 1, R5 ;  /* 0x3c003c0024277835 */ /* 0x000fe20000000005 */
[----:B------:R-:W-:Y:S02]  /*2800*/  SHF.R.U32.HI R32, RZ, 0x8, R15 ;  /* 0x00000008ff207819 */ /* 0x000fe4000001160f */
[----:B------:R-:W-:Y:S02]  /*2810*/  LOP3.LUT R37, R40, 0x64006400, RZ, 0xfc, !PT ;  /* 0x6400640028257812 */ /* 0x000fe400078efcff */
[----:B------:R-:W-:Y:S02]  /*2820*/  LOP3.LUT R15, R38, 0x64006400, RZ, 0xfc, !PT ;  /* 0x64006400260f7812 */ /* 0x000fe400078efcff */
[----:B------:R-:W-:Y:S01]  /*2830*/  LOP3.LUT R38, R41, 0x64006400, RZ, 0xfc, !PT ;  /* 0x6400640029267812 */ /* 0x000fe200078efcff */
[----:B------:R-:W-:Y:S01]  /*2840*/  HADD2 R41, R33, R20 ;  /* 0x0000001421297230 */ /* 0x000fe20000000000 */
[----:B------:R-:W-:Y:S01]  /*2850*/  HFMA2.MMA R33, R46, 1, 1, R9 ;  /* 0x3c003c002e217835 */ /* 0x000fe20000000009 */
[----:B------:R-:W-:Y:S01]  /*2860*/  LOP3.LUT R47, R47, 0x64006400, RZ, 0xfc, !PT ;  /* 0x640064002f2f7812 */ /* 0x000fe200078efcff */
[----:B------:R-:W-:Y:S01]  /*2870*/  HFMA2.MMA R40, R37, 0.0625, 0.0625, R6 ;  /* 0x2c002c0025287835 */ /* 0x000fe20000000006 */
[----:B------:R-:W-:Y:S01]  /*2880*/  HADD2 R37, R38, R7 ;  /* 0x0000000726257230 */ /* 0x000fe20000000000 */
[----:B------:R-:W-:Y:S01]  /*2890*/  LOP3.LUT R45, R42, 0x64006400, RZ, 0xfc, !PT ;  /* 0x640064002a2d7812 */ /* 0x000fe200078efcff */
[----:B------:R-:W-:Y:S01]  /*28a0*/  HFMA2 R42, R15, 0.0625, 0.0625, R4 ;  /* 0x2c002c000f2a7831 */ /* 0x000fe20000000004 */
[-C--:B0-----:R-:W-:Y:S01]  /*28b0*/  HFMA2.MMA R15, R39, R16.reuse, RZ ;  /* 0x00000010270f7235 */ /* 0x081fe200000000ff */
[-C--:B------:R-:W-:Y:S01]  /*28c0*/  HFMA2 R46, R41, R16.reuse, RZ.H0_H0 ;  /* 0x00000010292e7231 */ /* 0x080fe200000400ff */
[----:B------:R-:W-:Y:S01]  /*28d0*/  HFMA2.MMA R36, R47, 0.0625, 0.0625, R10 ;  /* 0x2c002c002f247835 */ /* 0x000fe2000000000a */
[----:B------:R-:W-:Y:S01]  /*28e0*/  HFMA2 R50, R37, R16, RZ.H0_H0 ;  /* 0x0000001025327231 */ /* 0x000fe200000400ff */
[----:B------:R-:W-:Y:S01]  /*28f0*/  HFMA2.MMA R16, R33, R16, RZ ;  /* 0x0000001021107235 */ /* 0x000fe200000000ff */
[----:B------:R-:W-:Y:S01]  /*2900*/  SHF.R.U32.HI R12, RZ, 0x8, R12 ;  /* 0x00000008ff0c7819 */ /* 0x000fe2000001160c */
[----:B------:R-:W-:Y:S01]  /*2910*/  HFMA2 R38, R45, 0.0625, 0.0625, R8 ;  /* 0x2c002c002d267831 */ /* 0x000fe20000000008 */
[----:B------:R-:W-:Y:S01]  /*2920*/  SHF.R.U32.HI R13, RZ, 0x8, R13 ;  /* 0x00000008ff0d7819 */ /* 0x000fe2000001160d */
[-C--:B------:R-:W-:Y:S01]  /*2930*/  HFMA2 R46, R42, R17.reuse, R46 ;  /* 0x000000112a2e7231 */ /* 0x080fe2000000002e */
[----:B------:R-:W-:Y:S01]  /*2940*/  LOP3.LUT R14, R12, 0xf000f, RZ, 0xc0, !PT ;  /* 0x000f000f0c0e7812 */ /* 0x000fe200078ec0ff */
[-C--:B------:R-:W-:Y:S01]  /*2950*/  HFMA2.MMA R15, R40, R17.reuse, R15 ;  /* 0x00000011280f7235 */ /* 0x080fe2000000000f */
[----:B------:R-:W-:Y:S01]  /*2960*/  HFMA2 R50, R38, R17, R50 ;  /* 0x0000001126327231 */ /* 0x000fe20000000032 */
[----:B------:R-:W-:Y:S01]  /*2970*/  HFMA2.MMA R16, R36, R17, R16 ;  /* 0x0000001124107235 */ /* 0x000fe20000000010 */
[----:B------:R-:W-:-:S02]  /*2980*/  LOP3.LUT R17, R13, 0xf000f, RZ, 0xc0, !PT ;  /* 0x000f000f0d117812 */ /* 0x000fc400078ec0ff */
[----:B------:R-:W-:Y:S02]  /*2990*/  LOP3.LUT R47, R32, 0xf000f, RZ, 0xc0, !PT ;  /* 0x000f000f202f7812 */ /* 0x000fe400078ec0ff */
[----:B------:R-:W-:Y:S02]  /*29a0*/  LOP3.LUT R49, R14, 0x64006400, RZ, 0xfc, !PT ;  /* 0x640064000e317812 */ /* 0x000fe400078efcff */
[----:B------:R-:W-:Y:S02]  /*29b0*/  LOP3.LUT R14, R17, 0x64006400, RZ, 0xfc, !PT ;  /* 0x64006400110e7812 */ /* 0x000fe400078efcff */
[----:B------:R-:W-:Y:S01]  /*29c0*/  LOP3.LUT R52, R47, 0x64006400, RZ, 0xfc, !PT ;  /* 0x640064002f347812 */ /* 0x000fe200078efcff */
[----:B------:R-:W-:Y:S01]  /*29d0*/  HADD2 R49, R49, R20 ;  /* 0x0000001431317230 */ /* 0x000fe20000000000 */
[----:B------:R-:W-:Y:S02]  /*29e0*/  LOP3.LUT R45, R29, 0xf000f, RZ, 0xc0, !PT ;  /* 0x000f000f1d2d7812 */ /* 0x000fe400078ec0ff */
[----:B------:R-:W-:Y:S01]  /*29f0*/  HFMA2.MMA R47, R14, 1, 1, R5 ;  /* 0x3c003c000e2f7835 */ /* 0x000fe20000000005 */
[----:B------:R-:W-:Y:S01]  /*2a00*/  LOP3.LUT R12, R12, 0xf000f0, RZ, 0xc0, !PT ;  /* 0x00f000f00c0c7812 */ /* 0x000fe200078ec0ff */
[----:B------:R-:W-:Y:S01]  /*2a10*/  HFMA2.MMA R17, R52, 1, 1, R9 ;  /* 0x3c003c0034117835 */ /* 0x000fe20000000009 */
[----:B------:R-:W-:Y:S01]  /*2a20*/  LOP3.LUT R48, R45, 0x64006400, RZ, 0xfc, !PT ;  /* 0x640064002d307812 */ /* 0x000fe200078efcff */
[----:B------:R-:W-:Y:S01]  /*2a30*/  HFMA2.MMA R14, R49, R18, R46 ;  /* 0x00000012310e7235 */ /* 0x000fe2000000002e */
[----:B------:R-:W-:-:S03]  /*2a40*/  LOP3.LUT R32, R32, 0xf000f0, RZ, 0xc0, !PT ;  /* 0x00f000f020207812 */ /* 0x000fc600078ec0ff */
[----:B------:R-:W-:Y:S02]  /*2a50*/  HADD2 R45, R48, R7 ;  /* 0x00000007302d7230 */ /* 0x000fe40000000000 */
[-C--:B------:R-:W-:Y:S02]  /*2a60*/  HFMA2 R15, R47, R18.reuse, R15 ;  /* 0x000000122f0f7231 */ /* 0x080fe4000000000f */
[----:B------:R-:W-:Y:S01]  /*2a70*/  HFMA2 R51, R17, R18, R16 ;  /* 0x0000001211337231 */ /* 0x000fe20000000010 */
[----:B------:R-:W-:Y:S01]  /*2a80*/  LOP3.LUT R16, R13, 0xf000f0, RZ, 0xc0, !PT ;  /* 0x00f000f00d107812 */ /* 0x000fe200078ec0ff */
[----:B------:R-:W-:Y:S01]  /*2a90*/  HFMA2.MMA R50, R45, R18, R50 ;  /* 0x000000122d327235 */ /* 0x000fe20000000032 */
[----:B------:R-:W-:Y:S02]  /*2aa0*/  LOP3.LUT R18, R29, 0xf000f0, RZ, 0xc0, !PT ;  /* 0x00f000f01d127812 */ /* 0x000fe400078ec0ff */
[----:B------:R-:W-:Y:S02]  /*2ab0*/  LOP3.LUT R13, R12, 0x64006400, RZ, 0xfc, !PT ;  /* 0x640064000c0d7812 */ /* 0x000fe400078efcff */
[----:B------:R-:W-:-:S02]  /*2ac0*/  LOP3.LUT R53, R18, 0x64006400, RZ, 0xfc, !PT ;  /* 0x6400640012357812 */ /* 0x000fc400078efcff */
[----:B------:R-:W-:Y:S02]  /*2ad0*/  LOP3.LUT R29, R16, 0x64006400, RZ, 0xfc, !PT ;  /* 0x64006400101d7812 */ /* 0x000fe400078efcff */
[----:B------:R-:W-:Y:S01]  /*2ae0*/  HFMA2.MMA R48, R13, 0.0625, 0.0625, R4 ;  /* 0x2c002c000d307835 */ /* 0x000fe20000000004 */
[----:B------:R-:W-:Y:S01]  /*2af0*/  LOP3.LUT R16, R32, 0x64006400, RZ, 0xfc, !PT ;  /* 0x6400640020107812 */ /* 0x000fe200078efcff */
[----:B------:R-:W-:Y:S01]  /*2b00*/  HFMA2.MMA R18, R53, 0.0625, 0.0625, R8 ;  /* 0x2c002c0035127835 */ /* 0x000fe20000000008 */
[----:B------:R-:W-:-:S03]  /*2b10*/  HFMA2 R46, R29, 0.0625, 0.0625, R6 ;  /* 0x2c002c001d2e7831 */ /* 0x000fc60000000006 */
        /* <DEDUP_REMOVED lines=31> */
.L_x_100:
[----:B------:R-:W-:Y:S01]  /*2d10*/  UIADD3 UR12, UR12, 0x20, URZ ;  /* 0x000000200c0c7890 */ /* 0x000fe2000fffe03f */
[----:B------:R-:W0:Y:S01]  /*2d20*/  LDC R13, c[0x0][0x23c] ;  /* 0x00008f00ff0d7b82 */ /* 0x000e220000000800 */
[----:B------:R-:W-:Y:S02]  /*2d30*/  UIADD3 UR5, UR5, 0x40, URZ ;  /* 0x0000004005057890 */ /* 0x000fe4000fffe03f */
[----:B------:R-:W-:Y:S02]  /*2d40*/  UISETP.GE.AND UP0, UPT, UR12, UR11, UPT ;  /* 0x0000000b0c00728c */ /* 0x000fe4000bf06270 */
[----:B------:R-:W-:-:S04]  /*2d50*/  UIADD3 UR4, UR4, 0x20, URZ ;  /* 0x0000002004047890 */ /* 0x000fc8000fffe03f */
[----:B------:R-:W-:Y:S01]  /*2d60*/  PLOP3.LUT P0, PT, PT, PT, UP0, 0x80, 0x0 ;  /* 0x000000000000781c */ /* 0x000fe20003f0f008 */
[----:B0-----:R-:W-:-:S12]  /*2d70*/  IMAD.WIDE R30, R13, 0x10, R30 ;  /* 0x000000100d1e7825 */ /* 0x001fd800078e021e */
[----:B------:R-:W-:Y:S05]  /*2d80*/  @!P0 BRA `(.L_x_104) ;  /* 0xffffffe000fc8947 */ /* 0x000fea000383ffff */
.L_x_98:
        /* <DEDUP_REMOVED lines=17> */
[----:B------:R-:W-:Y:S01]  /*2ea0*/  IMAD.MOV.U32 R6, RZ, RZ, R8 ;  /* 0x000000ffff067224 */ /* 0x000fe200078e0008 */
[----:B------:R-:W-:-:S04]  /*2eb0*/  PRMT R29, R29, 0x5410, R35 ;  /* 0x000054101d1d7816 */ /* 0x000fc80000000023 */
[----:B------:R-:W-:-:S07]  /*2ec0*/  MOV R10, R6 ;  /* 0x00000006000a7202 */ /* 0x000fce0000000f00 */
.L_x_108:
[----:B------:R-:W0:Y:S02]  /*2ed0*/  LDS R6, [R10] ;  /* 0x000000000a067984 */ /* 0x000e240000000800 */
[----:B0-----:R-:W-:-:S10]  /*2ee0*/  HFMA2.MMA R7, R6, 1, 1, R29 ;  /* 0x3c003c0006077835 */ /* 0x001fd4000000001d */
[----:B------:R-:W0:Y:S02]  /*2ef0*/  ATOMS.CAST.SPIN R7, [R10], R6, R7 ;  /* 0x000000060a07738d */ /* 0x000e240001800007 */
[----:B0-----:R-:W-:-:S13]  /*2f00*/  ISETP.EQ.U32.AND P0, PT, R7, 0x1, PT ;  /* 0x000000010700780c */ /* 0x001fda0003f02070 */
[----:B------:R-:W-:Y:S05]  /*2f10*/  @!P0 BRA `(.L_x_108) ;  /* 0xfffffffc00ec8947 */ /* 0x000fea000383ffff */
[----:B------:R-:W-:Y:S05]  /*2f20*/  BRA `(.L_x_106) ;  /* 0x00000000000c7947 */ /* 0x000fea0003800000 */
.L_x_107:
[----:B------:R-:W2:Y:S02]  /*2f30*/  LD.E R6, desc[UR8][R8.64] ;  /* 0x0000000808067980 */ /* 0x000ea4000c101900 */
[----:B--2---:R-:W-:-:S05]  /*2f40*/  IADD3 R7, R29, R6, RZ ;  /* 0x000000061d077210 */ /* 0x004fca0007ffe0ff */
[----:B------:R0:W-:Y:S02]  /*2f50*/  ST.E desc[UR8][R8.64], R7 ;  /* 0x0000000708007985 */ /* 0x0001e4000c101908 */
.L_x_106:
[----:B------:R-:W-:Y:S05]  /*2f60*/  BSYNC B0 ;  /* 0x0000000000007941 */ /* 0x000fea0003800000 */
.L_x_105:
        /* <DEDUP_REMOVED lines=8> */
.L_x_112:
[----:B------:R-:W0:Y:S02]  /*2ff0*/  LDS R6, [R8+0x4] ;  /* 0x0000040008067984 */ /* 0x000e240000000800 */
[----:B0-----:R-:W-:-:S06]  /*3000*/  HADD2 R7, R6, R32 ;  /* 0x0000002006077230 */ /* 0x001fcc0000000000 */
[----:B------:R-:W0:Y:S02]  /*3010*/  ATOMS.CAST.SPIN R7, [R8+0x4], R6, R7 ;  /* 0x000004060807738d */ /* 0x000e240001800007 */
[----:B0-----:R-:W-:-:S13]  /*3020*/  ISETP.EQ.U32.AND P0, PT, R7, 0x1, PT ;  /* 0x000000010700780c */ /* 0x001fda0003f02070 */
[----:B------:R-:W-:Y:S05]  /*3030*/  @!P0 BRA `(.L_x_112) ;  /* 0xfffffffc00ec8947 */ /* 0x000fea000383ffff */
[----:B------:R-:W-:Y:S05]  /*3040*/  BRA `(.L_x_110) ;  /* 0x00000000000c7947 */ /* 0x000fea0003800000 */
.L_x_111:
[----:B------:R-:W0:Y:S02]  /*3050*/  LD.E R6, desc[UR8][R8.64+0x4] ;  /* 0x0000040808067980 */ /* 0x000e24000c101900 */
[----:B0-----:R-:W-:-:S05]  /*3060*/  IMAD.IADD R7, R32, 0x1, R6 ;  /* 0x0000000120077824 */ /* 0x001fca00078e0206 */
[----:B------:R1:W-:Y:S02]  /*3070*/  ST.E desc[UR8][R8.64+0x4], R7 ;  /* 0x0000040708007985 */ /* 0x0003e4000c101908 */
.L_x_110:
[----:B------:R-:W-:Y:S05]  /*3080*/  BSYNC B0 ;  /* 0x0000000000007941 */ /* 0x000fea0003800000 */
.L_x_109:
[----:B------:R-:W-:-:S06]  /*3090*/  UISETP.GE.AND UP0, UPT, UR10, 0x2, UPT ;  /* 0x000000020a00788c */ /* 0x000fcc000bf06270 */
[----:B------:R-:W-:-:S13]  /*30a0*/  PLOP3.LUT P0, PT, PT, PT, UP0, 0x80, 0x0 ;  /* 0x000000000000781c */ /* 0x000fda0003f0f008 */
[----:B------:R-:W-:Y:S05]  /*30b0*/  @!P0 EXIT ;  /* 0x000000000000894d */ /* 0x000fea0003800000 */
[----:B------:R-:W-:Y:S01]  /*30c0*/  IADD3 R13, R28, R13, RZ ;  /* 0x0000000d1c0d7210 */ /* 0x000fe20007ffe0ff */
[----:B------:R-:W-:Y:S02]  /*30d0*/  HADD2 R11, R11.H0_H0, R11.H1_H1 ;  /* 0x3000000b0b0b7230 */ /* 0x000fe40000000800 */
[----:B------:R-:W-:Y:S02]  /*30e0*/  HADD2 R6, R3.H0_H0, R3.H1_H1 ;  /* 0x3000000303067230 */ /* 0x000fe40000000800 */
[----:B------:R-:W-:-:S03]  /*30f0*/  IMAD.WIDE R4, R13, 0x2, R4 ;  /* 0x000000020d047825 */ /* 0x000fc600078e0204 */
[----:B------:R-:W-:-:S05]  /*3100*/  PRMT R11, R11, 0x5410, R6 ;  /* 0x000054100b0b7816 */ /* 0x000fca0000000006 */
[----:B------:R2:W-:Y:S01]  /*3110*/  ATOM.E.ADD.F16x2.RN.STRONG.GPU P0, RZ, desc[UR8][R4.64], R11 ;  /* 0x0000000b04ff79a2 */ /* 0x0005e2000810e1c8 */
[----:B01----:R-:W-:Y:S01]  /*3120*/  HADD2 R7, R2.H0_H0, R2.H1_H1 ;  /* 0x3000000202077230 */ /* 0x003fe20000000800 */
[----:B------:R-:W-:Y:S01]  /*3130*/  BSSY B0, `(.L_x_113) ;  /* 0x0000012000007945 */ /* 0x000fe20003800000 */
[----:B------:R-:W-:-:S05]  /*3140*/  HADD2 R8, R0.H0_H0, R0.H1_H1 ;  /* 0x3000000000087230 */ /* 0x000fca0000000800 */
[----:B------:R-:W-:Y:S01]  /*3150*/  PRMT R7, R7, 0x5410, R8 ;  /* 0x0000541007077816 */ /* 0x000fe20000000008 */
[----:B--2---:R-:W-:Y:S06]  /*3160*/  @P0 BRA `(.L_x_114) ;  /* 0x0000000000380947 */ /* 0x004fec0003800000 */
[----:B------:R-:W0:Y:S02]  /*3170*/  QSPC.E.S P0, RZ, [R4] ;  /* 0x0000000004ff73aa */ /* 0x000e240000000500 */
[----:B0-----:R-:W-:Y:S05]  /*3180*/  @!P0 BRA `(.L_x_115) ;  /* 0x0000000000248947 */ /* 0x001fea0003800000 */
[----:B------:R-:W-:Y:S02]  /*3190*/  MOV R2, R4 ;  /* 0x0000000400027202 */ /* 0x000fe40000000f00 */
[----:B------:R-:W-:Y:S02]  /*31a0*/  PRMT R11, R11, 0x5410, R6 ;  /* 0x000054100b0b7816 */ /* 0x000fe40000000006 */
[----:B------:R-:W-:-:S07]  /*31b0*/  MOV R0, R2 ;  /* 0x0000000200007202 */ /* 0x000fce0000000f00 */
.L_x_116:
[----:B------:R-:W0:Y:S02]  /*31c0*/  LDS R2, [R0] ;  /* 0x0000000000027984 */ /* 0x000e240000000800 */
[----:B0-----:R-:W-:-:S10]  /*31d0*/  HFMA2.MMA R3, R2, 1, 1, R11 ;  /* 0x3c003c0002037835 */ /* 0x001fd4000000000b */
[----:B------:R-:W0:Y:S02]  /*31e0*/  ATOMS.CAST.SPIN R3, [R0], R2, R3 ;  /* 0x000000020003738d */ /* 0x000e240001800003 */
[----:B0-----:R-:W-:-:S13]  /*31f0*/  ISETP.EQ.U32.AND P0, PT, R3, 0x1, PT ;  /* 0x000000010300780c */ /* 0x001fda0003f02070 */
[----:B------:R-:W-:Y:S05]  /*3200*/  @!P0 BRA `(.L_x_116) ;  /* 0xfffffffc00ec8947 */ /* 0x000fea000383ffff */
[----:B------:R-:W-:Y:S05]  /*3210*/  BRA `(.L_x_114) ;  /* 0x00000000000c7947 */ /* 0x000fea0003800000 */
.L_x_115:
[----:B------:R-:W2:Y:S02]  /*3220*/  LD.E R0, desc[UR8][R4.64] ;  /* 0x0000000804007980 */ /* 0x000ea4000c101900 */
[----:B--2---:R-:W-:-:S05]  /*3230*/  IMAD.IADD R3, R11, 0x1, R0 ;  /* 0x000000010b037824 */ /* 0x004fca00078e0200 */
[----:B------:R0:W-:Y:S02]  /*3240*/  ST.E desc[UR8][R4.64], R3 ;  /* 0x0000000304007985 */ /* 0x0001e4000c101908 */
.L_x_114:
[----:B------:R-:W-:Y:S05]  /*3250*/  BSYNC B0 ;  /* 0x0000000000007941 */ /* 0x000fea0003800000 */
.L_x_113:
[----:B------:R1:W-:Y:S02]  /*3260*/  ATOM.E.ADD.F16x2.RN.STRONG.GPU P0, RZ, desc[UR8][R4.64+0x4], R7 ;  /* 0x0000040704ff79a2 */ /* 0x0003e4000810e1c8 */
[----:B-1----:R-:W-:Y:S05]  /*3270*/  @P0 EXIT ;  /* 0x000000000000094d */ /* 0x002fea0003800000 */
[----:B------:R-:W1:Y:S02]  /*3280*/  QSPC.E.S P0, RZ, [R4+0x4] ;  /* 0x0000040004ff73aa */ /* 0x000e640000000500 */
[----:B-1----:R-:W-:Y:S05]  /*3290*/  @!P0 BRA `(.L_x_117) ;  /* 0x0000000000248947 */ /* 0x002fea0003800000 */
[----:B------:R-:W-:Y:S02]  /*32a0*/  MOV R2, R4 ;  /* 0x0000000400027202 */ /* 0x000fe40000000f00 */
[----:B------:R-:W-:Y:S02]  /*32b0*/  PRMT R7, R7, 0x5410, R8 ;  /* 0x0000541007077816 */ /* 0x000fe40000000008 */
[----:B------:R-:W-:-:S07]  /*32c0*/  MOV R0, R2 ;  /* 0x0000000200007202 */ /* 0x000fce0000000f00 */
.L_x_118:
[----:B------:R-:W0:Y:S02]  /*32d0*/  LDS R2, [R0+0x4] ;  /* 0x0000040000027984 */ /* 0x000e240000000800 */
[----:B0-----:R-:W-:-:S06]  /*32e0*/  HADD2 R3, R2, R7 ;  /* 0x0000000702037230 */ /* 0x001fcc0000000000 */
[----:B------:R-:W0:Y:S02]  /*32f0*/  ATOMS.CAST.SPIN R3, [R0+0x4], R2, R3 ;  /* 0x000004020003738d */ /* 0x000e240001800003 */
[----:B0-----:R-:W-:-:S13]  /*3300*/  ISETP.EQ.U32.AND P0, PT, R3, 0x1, PT ;  /* 0x000000010300780c */ /* 0x001fda0003f02070 */
[----:B------:R-:W-:Y:S05]  /*3310*/  @!P0 BRA `(.L_x_118) ;  /* 0xfffffffc00ec8947 */ /* 0x000fea000383ffff */
[----:B------:R-:W-:Y:S05]  /*3320*/  EXIT ;  /* 0x000000000000794d */ /* 0x000fea0003800000 */
.L_x_117:
[----:B------:R-:W0:Y:S02]  /*3330*/  LD.E R0, desc[UR8][R4.64+0x4] ;  /* 0x0000040804007980 */ /* 0x000e24000c101900 */
[----:B0-----:R-:W-:-:S05]  /*3340*/  IADD3 R3, R7, R0, RZ ;  /* 0x0000000007037210 */ /* 0x001fca0007ffe0ff */
[----:B------:R-:W-:Y:S01]  /*3350*/  ST.E desc[UR8][R4.64+0x4], R3 ;  /* 0x0000040304007985 */ /* 0x000fe2000c101908 */
[----:B------:R-:W-:Y:S05]  /*3360*/  EXIT ;  /* 0x000000000000794d */ /* 0x000fea0003800000 */
.L_x_119:
        /* <DEDUP_REMOVED lines=9> */
.L_x_135:


//--------------------- .text._Z28gemm_half_q_half_gptq_kernelILi1ELb0ELb0EEvPK6__halfPKjS4_S2_PS0_iiiiiPKtibS2_i --------------------------
	.section	.text._Z28gemm_half_q_half_gptq_kernelILi1ELb0ELb0EEvPK6__halfPKjS4_S2_PS0_iiiiiPKtibS2_i,"ax",@progbits
	.align	128
        .global         _Z28gemm_half_q_half_gptq_kernelILi1ELb0ELb0EEvPK6__halfPKjS4_S2_PS0_iiiiiPKtibS2_i
        .type           _Z28gemm_half_q_half_gptq_kernelILi1ELb0ELb0EEvPK6__halfPKjS4_S2_PS0_iiiiiPKtibS2_i,@function
        .size           _Z28gemm_half_q_half_gptq_kernelILi1ELb0ELb0EEvPK6__halfPKjS4_S2_PS0_iiiiiPKtibS2_i,(.L_x_136 - _Z28gemm_half_q_half_gptq_kernelILi1ELb0ELb0EEvPK6__halfPKjS4_S2_PS0_iiiiiPKtibS2_i)
        .other          _Z28gemm_half_q_half_gptq_kernelILi1ELb0ELb0EEvPK6__halfPKjS4_S2_PS0_iiiiiPKtibS2_i,@"STO_CUDA_ENTRY STV_DEFAULT"
_Z28gemm_half_q_half_gptq_kernelILi1ELb0ELb0EEvPK6__halfPKjS4_S2_PS0_iiiiiPKtibS2_i:
.text._Z28gemm_half_q_half_gptq_kernelILi1ELb0ELb0EEvPK6__halfPKjS4_S2_PS0_iiiiiPKtibS2_i:
[----:B------:R-:W-:Y:S01]  /*0000*/  LDC R1, c[0x0][0x28] ;  /* 0x00000a00ff017b82 */ /* 0x000fe20000000800 */
[----:B------:R-:W0:Y:S07]  /*0010*/  S2R R11, SR_CTAID.Z ;  /* 0x00000000000b7919 */ /* 0x000e2e0000002700 */
[----:B------:R-:W1:Y:S01]  /*0020*/  S2UR UR8, SR_CTAID.Y ;  /* 0x00000000000879c3 */ /* 0x000e620000002600 */
[----:B------:R-:W-:Y:S01]  /*0030*/  ULDC.64 UR6, c[0x0][0x208] ;  /* 0x0000820000067ab9 */ /* 0x000fe20000000a00 */
[----:B------:R-:W-:Y:S01]  /*0040*/  BSSY B0, `(.L_x_120) ;  /* 0x0000026000007945 */ /* 0x000fe20003800000 */
[----:B------:R-:W2:Y:S01]  /*0050*/  S2R R9, SR_TID.X ;  /* 0x0000000000097919 */ /* 0x000ea20000002100 */
[----:B------:R-:W3:Y:S04]  /*0060*/  S2R R2, SR_CTAID.X ;  /* 0x0000000000027919 */ /* 0x000ee80000002500 */
[----:B------:R-:W1:Y:S08]  /*0070*/  LDC R10, c[0x0][0x238] ;  /* 0x00008e00ff0a7b82 */ /* 0x000e700000000800 */
[----:B------:R-:W4:Y:S01]  /*0080*/  LDC R5, c[0x0][0x240] ;  /* 0x00009000ff057b82 */ /* 0x000f220000000800 */
[----:B0-----:R-:W-:Y:S01]  /*0090*/  IMAD.SHL.U32 R30, R11, 0x80, RZ ;  /* 0x000000800b1e7824 */ /* 0x001fe200078e00ff */
[----:B-1----:R-:W-:-:S03]  /*00a0*/  ISETP.LE.AND P1, PT, R10, UR8, PT ;  /* 0x000000080a007c0c */ /* 0x002fc6000bf23270 */
[--C-:B--2---:R-:W-:Y:S02]  /*00b0*/  IMAD.IADD R0, R30, 0x1, R9.reuse ;  /* 0x000000011e007824 */ /* 0x104fe400078e0209 */
[----:B---3--:R-:W-:Y:S01]  /*00c0*/  IMAD R31, R2, 0x80, R9 ;  /* 0x00000080021f7824 */ /* 0x008fe200078e0209 */
[----:B----4-:R-:W-:-:S04]  /*00d0*/  VIADDMNMX R33, R30, 0x80, R5, PT ;  /* 0x000000801e217846 */ /* 0x010fc80003800105 */
[----:B------:R-:W-:-:S13]  /*00e0*/  ISETP.GE.OR P0, PT, R0, R33, P1 ;  /* 0x000000210000720c */ /* 0x000fda0000f06670 */
[----:B------:R-:W-:Y:S05]  /*00f0*/  @P0 BRA `(.L_x_121) ;  /* 0x0000000000680947 */ /* 0x000fea0003800000 */
[----:B------:R-:W-:Y:S01]  /*0100*/  ULDC.64 UR4, c[0x0][0x250] ;  /* 0x0000940000047ab9 */ /* 0x000fe20000000a00 */
[----:B------:R-:W-:Y:S02]  /*0110*/  SHF.R.S32.HI R7, RZ, 0x1f, R0 ;  /* 0x0000001fff077819 */ /* 0x000fe40000011400 */
[----:B------:R-:W-:-:S04]  /*0120*/  ISETP.NE.U32.AND P0, PT, RZ, UR4, PT ;  /* 0x00000004ff007c0c */ /* 0x000fc8000bf05070 */
[----:B------:R-:W-:-:S13]  /*0130*/  ISETP.NE.AND.EX P0, PT, RZ, UR5, PT, P0 ;  /* 0x00000005ff007c0c */ /* 0x000fda000bf05300 */
[----:B------:R-:W-:-:S04]  /*0140*/  @P0 LEA R2, P2, R0, UR4, 0x1 ;  /* 0x0000000400020c11 */ /* 0x000fc8000f8408ff */
[----:B------:R-:W-:Y:S01]  /*0150*/  @P0 LEA.HI.X R3, R0, UR5, R7, 0x1, P2 ;  /* 0x0000000500030c11 */ /* 0x000fe200090f0c07 */
[----:B------:R-:W-:Y:S01]  /*0160*/  IMAD R5, R5, UR8, RZ ;  /* 0x0000000805057c24 */ /* 0x000fe2000f8e02ff */
[----:B------:R-:W-:-:S03]  /*0170*/  ULDC.64 UR4, c[0x0][0x210] ;  /* 0x0000840000047ab9 */ /* 0x000fc60000000a00 */
[----:B------:R-:W2:Y:S01]  /*0180*/  @P0 LDG.E.U16.CONSTANT R2, desc[UR6][R2.64] ;  /* 0x0000000602020981 */ /* 0x000ea2000c1e9500 */
[----:B------:R-:W-:Y:S02]  /*0190*/  SHF.R.S32.HI R4, RZ, 0x1f, R5 ;  /* 0x0000001fff047819 */ /* 0x000fe40000011405 */
[----:B------:R-:W-:-:S05]  /*01a0*/  @!P0 IADD3 R0, P2, R0, R5, RZ ;  /* 0x0000000500008210 */ /* 0x000fca0007f5e0ff */
[----:B------:R-:W-:Y:S01]  /*01b0*/  @!P0 IMAD.X R7, R7, 0x1, R4, P2 ;  /* 0x0000000107078824 */ /* 0x000fe200010e0604 */
[----:B------:R-:W-:-:S04]  /*01c0*/  @!P0 LEA R6, P2, R0, UR4, 0x1 ;  /* 0x0000000400068c11 */ /* 0x000fc8000f8408ff */
[----:B------:R-:W-:-:S06]  /*01d0*/  @!P0 LEA.HI.X R7, R0, UR5, R7, 0x1, P2 ;  /* 0x0000000500078c11 */ /* 0x000fcc00090f0c07 */
[----:B------:R-:W3:Y:S01]  /*01e0*/  @!P0 LDG.E.U16.CONSTANT R7, desc[UR6][R6.64] ;  /* 0x0000000606078981 */ /* 0x000ee2000c1e9500 */
[----:B--2---:R-:W-:-:S05]  /*01f0*/  @P0 IADD3 R5, P3, R5, R2, RZ ;  /* 0x0000000205050210 */ /* 0x004fca0007f7e0ff */
[----:B------:R-:W-:Y:S01]  /*0200*/  @P0 IMAD.X R8, RZ, RZ, R4, P3 ;  /* 0x000000ffff080224 */ /* 0x000fe200018e0604 */
[----:B------:R-:W-:-:S04]  /*0210*/  @P0 LEA R4, P3, R5, UR4, 0x1 ;  /* 0x0000000405040c11 */ /* 0x000fc8000f8608ff */
[----:B------:R-:W-:-:S06]  /*0220*/  @P0 LEA.HI.X R5, R5, UR5, R8, 0x1, P3 ;  /* 0x0000000505050c11 */ /* 0x000fcc00098f0c08 */
[----:B------:R-:W2:Y:S01]  /*0230*/  @P0 LDG.E.U16.CONSTANT R5, desc[UR6][R4.64] ;  /* 0x0000000604050981 */ /* 0x000ea2000c1e9500 */
[----:B------:R-:W0:Y:S01]  /*0240*/  S2UR UR5, SR_CgaCtaId ;  /* 0x00000000000579c3 */ /* 0x000e220000008800 */
[----:B------:R-:W-:Y:S02]  /*0250*/  UMOV UR4, 0x400 ;  /* 0x0000040000047882 */ /* 0x000fe40000000000 */
[----:B0-----:R-:W-:-:S06]  /*0260*/  ULEA UR4, UR5, UR4, 0x18 ;  /* 0x0000000405047291 */ /* 0x001fcc000f8ec03f */
[----:B------:R-:W-:-:S05]  /*0270*/  LEA R0, R9, UR4, 0x1 ;  /* 0x0000000409007c11 */ /* 0x000fca000f8e08ff */
[----:B--2---:R0:W-:Y:S04]  /*0280*/  @P0 STS.U16 [R0], R5 ;  /* 0x0000000500000388 */ /* 0x0041e80000000400 */
[----:B---3--:R0:W-:Y:S02]  /*0290*/  @!P0 STS.U16 [R0], R7 ;  /* 0x0000000700008388 */ /* 0x0081e40000000400 */
.L_x_121:
[----:B------:R-:W-:Y:S05]  /*02a0*/  BSYNC B0 ;  /* 0x0000000000007941 */ /* 0x000fea0003800000 */
.L_x_120:
[----:B------:R-:W-:Y:S01]  /*02b0*/  ULDC UR4, c[0x0][0x23c] ;  /* 0x00008f0000047ab9 */ /* 0x000fe20000000800 */
[----:B------:R-:W-:Y:S02]  /*02c0*/  IMAD.SHL.U32 R31, R31, 0x4, RZ ;  /* 0x000000041f1f7824 */ /* 0x000fe400078e00ff */
[----:B------:R-:W-:-:S05]  /*02d0*/  IMAD.U32 R8, RZ, RZ, UR4 ;  /* 0x00000004ff087e24 */ /* 0x000fca000f8e00ff */
[----:B------:R-:W-:-:S13]  /*02e0*/  ISETP.GE.AND P0, PT, R31, R8, PT ;  /* 0x000000081f00720c */ /* 0x000fda0003f06270 */
[----:B------:R-:W-:Y:S05]  /*02f0*/  @P0 EXIT ;  /* 0x000000000000094d */ /* 0x000fea0003800000 */
[----:B------:R-:W0:Y:S02]  /*0300*/  LDC R9, c[0x0][0x248] ;  /* 0x00009200ff097b82 */ /* 0x000e240000000800 */
[----:B0-----:R-:W-:-:S04]  /*0310*/  IABS R5, R9 ;  /* 0x0000000900057213 */ /* 0x001fc80000000000 */
[----:B------:R-:W0:Y:S08]  /*0320*/  I2F.RP R0, R5 ;  /* 0x0000000500007306 */ /* 0x000e300000209400 */
[----:B0-----:R-:W0:Y:S02]  /*0330*/  MUFU.RCP R0, R0 ;  /* 0x0000000000007308 */ /* 0x001e240000001000 */
[----:B0-----:R-:W-:-:S06]  /*0340*/  VIADD R2, R0, 0xffffffe ;  /* 0x0ffffffe00027836 */ /* 0x001fcc0000000000 */
[----:B------:R0:W1:Y:S02]  /*0350*/  F2I.FTZ.U32.TRUNC.NTZ R3, R2 ;  /* 0x0000000200037305 */ /* 0x000064000021f000 */
[----:B0-----:R-:W-:Y:S02]  /*0360*/  IMAD.MOV.U32 R2, RZ, RZ, RZ ;  /* 0x000000ffff027224 */ /* 0x001fe400078e00ff */
[----:B-1----:R-:W-:-:S04]  /*0370*/  IMAD.MOV R4, RZ, RZ, -R3 ;  /* 0x000000ffff047224 */ /* 0x002fc800078e0a03 */
[----:B------:R-:W-:Y:S01]  /*0380*/  IMAD R7, R4, R5, RZ ;  /* 0x0000000504077224 */ /* 0x000fe200078e02ff */
[----:B------:R-:W-:-:S03]  /*0390*/  IABS R4, R30 ;  /* 0x0000001e00047213 */ /* 0x000fc60000000000 */
[----:B------:R-:W-:Y:S02]  /*03a0*/  IMAD.HI.U32 R3, R3, R7, R2 ;  /* 0x0000000703037227 */ /* 0x000fe400078e0002 */
[----:B------:R-:W0:Y:S04]  /*03b0*/  LDC.64 R6, c[0x0][0x228] ;  /* 0x00008a00ff067b82 */ /* 0x000e280000000a00 */
[----:B------:R-:W-:-:S04]  /*03c0*/  IMAD.HI.U32 R27, R3, R4, RZ ;  /* 0x00000004031b7227 */ /* 0x000fc800078e00ff */
[----:B------:R-:W-:Y:S01]  /*03d0*/  IMAD.MOV R0, RZ, RZ, -R27 ;  /* 0x000000ffff007224 */ /* 0x000fe200078e0a1b */
[----:B------:R-:W1:Y:S03]  /*03e0*/  LDC.64 R2, c[0x0][0x220] ;  /* 0x00008800ff027b82 */ /* 0x000e660000000a00 */
[----:B------:R-:W-:Y:S01]  /*03f0*/  IMAD R0, R5, R0, R4 ;  /* 0x0000000005007224 */ /* 0x000fe200078e0204 */
[----:B------:R-:W-:-:S04]  /*0400*/  SHF.R.S32.HI R4, RZ, 0x1f, R31 ;  /* 0x0000001fff047819 */ /* 0x000fc8000001141f */
[----:B------:R-:W-:Y:S02]  /*0410*/  ISETP.GT.U32.AND P3, PT, R5, R0, PT ;  /* 0x000000000500720c */ /* 0x000fe40003f64070 */
[----:B------:R-:W-:-:S04]  /*0420*/  LEA.HI R4, R4, R31, RZ, 0x3 ;  /* 0x0000001f04047211 */ /* 0x000fc800078f18ff */
[----:B------:R-:W-:-:S07]  /*0430*/  SHF.R.S32.HI R28, RZ, 0x3, R4 ;  /* 0x00000003ff1c7819 */ /* 0x000fce0000011404 */
[----:B------:R-:W-:Y:S02]  /*0440*/  @!P3 IMAD.IADD R0, R0, 0x1, -R5 ;  /* 0x000000010000b824 */ /* 0x000fe400078e0a05 */
[----:B------:R-:W-:Y:S01]  /*0450*/  @!P3 VIADD R27, R27, 0x1 ;  /* 0x000000011b1bb836 */ /* 0x000fe20000000000 */
[----:B------:R-:W-:Y:S02]  /*0460*/  ISETP.NE.AND P3, PT, R9, RZ, PT ;  /* 0x000000ff0900720c */ /* 0x000fe40003f65270 */
[----:B------:R-:W-:Y:S02]  /*0470*/  ISETP.GE.U32.AND P0, PT, R0, R5, PT ;  /* 0x000000050000720c */ /* 0x000fe40003f06070 */
[----:B------:R-:W-:-:S04]  /*0480*/  LOP3.LUT R0, R30, R9, RZ, 0x3c, !PT ;  /* 0x000000091e007212 */ /* 0x000fc800078e3cff */
[----:B------:R-:W-:-:S07]  /*0490*/  ISETP.GE.AND P2, PT, R0, RZ, PT ;  /* 0x000000ff0000720c */ /* 0x000fce0003f46270 */
[----:B------:R-:W-:-:S06]  /*04a0*/  @P0 VIADD R27, R27, 0x1 ;  /* 0x000000011b1b0836 */ /* 0x000fcc0000000000 */
[----:B------:R-:W-:Y:S01]  /*04b0*/  @!P2 IMAD.MOV R27, RZ, RZ, -R27 ;  /* 0x000000ffff1ba224 */ /* 0x000fe200078e0a1b */
[----:B------:R-:W-:-:S05]  /*04c0*/  @!P3 LOP3.LUT R27, RZ, R9, RZ, 0x33, !PT ;  /* 0x00000009ff1bb212 */ /* 0x000fca00078e33ff */
[----:B------:R-:W-:-:S05]  /*04d0*/  IMAD R0, R8, R27, RZ ;  /* 0x0000001b08007224 */ /* 0x000fca00078e02ff */
[----:B------:R-:W-:-:S04]  /*04e0*/  SHF.R.S32.HI R5, RZ, 0x1f, R0 ;  /* 0x0000001fff057819 */ /* 0x000fc80000011400 */
[----:B------:R-:W-:-:S04]  /*04f0*/  LEA.HI R5, R5, R0, RZ, 0x3 ;  /* 0x0000000005057211 */ /* 0x000fc800078f18ff */
[----:B------:R-:W-:-:S05]  /*0500*/  LEA.HI.SX32 R5, R5, R28, 0x1d ;  /* 0x0000001c05057211 */ /* 0x000fca00078feaff */
[----:B-1----:R-:W-:-:S06]  /*0510*/  IMAD.WIDE R2, R5, 0x4, R2 ;  /* 0x0000000405027825 */ /* 0x002fcc00078e0202 */
[----:B------:R-:W2:Y:S01]  /*0520*/  LDG.E.CONSTANT R2, desc[UR6][R2.64] ;  /* 0x0000000602027981 */ /* 0x000ea2000c1e9900 */
[----:B------:R-:W-:-:S04]  /*0530*/  IMAD.IADD R5, R31, 0x1, R0 ;  /* 0x000000011f057824 */ /* 0x000fc800078e0200 */
[----:B0-----:R-:W-:Y:S02]  /*0540*/  IMAD.WIDE R6, R5, 0x2, R6 ;  /* 0x0000000205067825 */ /* 0x001fe400078e0206 */
[----:B------:R-:W0:Y:S03]  /*0550*/  LDC.U8 R5, c[0x0][0x25c] ;  /* 0x00009700ff057b82 */ /* 0x000e260000000000 */
[----:B------:R-:W3:Y:S04]  /*0560*/  LDG.E.CONSTANT R4, desc[UR6][R6.64] ;  /* 0x0000000606047981 */ /* 0x000ee8000c1e9900 */
[----:B------:R1:W4:Y:S01]  /*0570*/  LDG.E.CONSTANT R0, desc[UR6][R6.64+0x4] ;  /* 0x0000040606007981 */ /* 0x000322000c1e9900 */
[----:B------:R-:W-:Y:S01]  /*0580*/  IMAD.SHL.U32 R29, R31, 0x4, RZ ;  /* 0x000000041f1d7824 */ /* 0x000fe200078e00ff */
[----:B------:R-:W-:Y:S01]  /*0590*/  I2F.F16 R24, -0x40 ;  /* 0xffffffc000187906 */ /* 0x000fe20000200c00 */
[----:B------:R-:W-:-:S02]  /*05a0*/  IMAD.MOV.U32 R32, RZ, RZ, RZ ;  /* 0x000000ffff207224 */ /* 0x000fc400078e00ff */
[----:B------:R-:W-:Y:S01]  /*05b0*/  IMAD.MOV.U32 R39, RZ, RZ, RZ ;  /* 0x000000ffff277224 */ /* 0x000fe200078e00ff */
[----:B------:R-:W-:Y:S01]  /*05c0*/  LOP3.LUT R29, R29, 0x10, RZ, 0xc0, !PT ;  /* 0x000000101d1d7812 */ /* 0x000fe200078ec0ff */
[----:B------:R-:W-:Y:S02]  /*05d0*/  IMAD.MOV.U32 R37, RZ, RZ, RZ ;  /* 0x000000ffff257224 */ /* 0x000fe400078e00ff */
[----:B------:R-:W-:Y:S01]  /*05e0*/  IMAD.MOV.U32 R43, RZ, RZ, RZ ;  /* 0x000000ffff2b7224 */ /* 0x000fe200078e00ff */
[----:B0-----:R-:W-:-:S04]  /*05f0*/  PRMT R5, R5, 0x8880, RZ ;  /* 0x0000888005057816 */ /* 0x001fc800000000ff */
[----:B------:R-:W-:-:S04]  /*0600*/  ISETP.NE.AND P0, PT, R5, RZ, PT ;  /* 0x000000ff0500720c */ /* 0x000fc80003f05270 */
[----:B------:R-:W-:-:S04]  /*0610*/  ISETP.NE.OR P0, PT, R11, RZ, !P0 ;  /* 0x000000ff0b00720c */ /* 0x000fc80004705670 */
[----:B------:R-:W-:Y:S02]  /*0620*/  ISETP.LE.OR P0, PT, R10, UR8, P0 ;  /* 0x000000080a007c0c */ /* 0x000fe40008703670 */
[----:B--2---:R-:W-:-:S04]  /*0630*/  SHF.R.U32.HI R5, RZ, R29, R2 ;  /* 0x0000001dff057219 */ /* 0x004fc80000011602 */
[----:B------:R-:W-:Y:S02]  /*0640*/  SHF.R.U32.HI R2, RZ, 0x4, R5 ;  /* 0x00000004ff027819 */ /* 0x000fe40000011605 */
[----:B-1----:R-:W-:Y:S02]  /*0650*/  LOP3.LUT R6, R5, 0xf, RZ, 0xc0, !PT ;  /* 0x0000000f05067812 */ /* 0x002fe400078ec0ff */
[----:B------:R-:W-:-:S03]  /*0660*/  LOP3.LUT R10, R2, 0xf, RZ, 0xc0, !PT ;  /* 0x0000000f020a7812 */ /* 0x000fc600078ec0ff */
[----:B------:R-:W0:Y:S01]  /*0670*/  @!P0 LDC.64 R2, c[0x0][0x230] ;  /* 0x00008c00ff028b82 */ /* 0x000e220000000a00 */
[--C-:B------:R-:W-:Y:S01]  /*0680*/  SHF.R.U32.HI R7, RZ, 0x8, R5.reuse ;  /* 0x00000008ff077819 */ /* 0x100fe20000011605 */
[----:B------:R-:W-:Y:S01]  /*0690*/  VIADD R13, R6, 0x1 ;  /* 0x00000001060d7836 */ /* 0x000fe20000000000 */
[----:B------:R-:W-:Y:S01]  /*06a0*/  SHF.R.U32.HI R5, RZ, 0xc, R5 ;  /* 0x0000000cff057819 */ /* 0x000fe20000011605 */
[----:B------:R-:W-:Y:S01]  /*06b0*/  VIADD R14, R10, 0x1 ;  /* 0x000000010a0e7836 */ /* 0x000fe20000000000 */
[----:B------:R-:W-:Y:S01]  /*06c0*/  LOP3.LUT R11, R7, 0xf, RZ, 0xc0, !PT ;  /* 0x0000000f070b7812 */ /* 0x000fe200078ec0ff */
[----:B------:R-:W-:Y:S01]  /*06d0*/  VIADD R6, R6, 0xe401 ;  /* 0x0000e40106067836 */ /* 0x000fe20000000000 */
[----:B------:R-:W-:Y:S01]  /*06e0*/  LOP3.LUT R12, R5, 0xf, RZ, 0xc0, !PT ;  /* 0x0000000f050c7812 */ /* 0x000fe200078ec0ff */
[----:B------:R-:W-:Y:S01]  /*06f0*/  @!P0 IMAD R5, R8, UR8, R31 ;  /* 0x0000000808058c24 */ /* 0x000fe2000f8e021f */
[----:B------:R-:W1:Y:S01]  /*0700*/  I2F.F16 R13, R13 ;  /* 0x0000000d000d7306 */ /* 0x000e620000200c00 */
[C---:B------:R-:W-:Y:S01]  /*0710*/  VIADD R15, R11.reuse, 0x1 ;  /* 0x000000010b0f7836 */ /* 0x040fe20000000000 */
[--C-:B---3--:R-:W-:Y:S01]  /*0720*/  PRMT R26, R4, 0x5410, R4.reuse ;  /* 0x00005410041a7816 */ /* 0x108fe20000000004 */
[----:B------:R-:W-:Y:S01]  /*0730*/  VIADD R16, R12, 0x1 ;  /* 0x000000010c107836 */ /* 0x000fe20000000000 */
[----:B------:R-:W-:Y:S01]  /*0740*/  PRMT R4, R4, 0x7632, R4 ;  /* 0x0000763204047816 */ /* 0x000fe20000000004 */
[----:B------:R-:W-:-:S02]  /*0750*/  VIADD R11, R11, 0xe401 ;  /* 0x0000e4010b0b7836 */ /* 0x000fc40000000000 */
[----:B------:R-:W-:Y:S01]  /*0760*/  VIADD R12, R12, 0xe401 ;  /* 0x0000e4010c0c7836 */ /* 0x000fe20000000000 */
[----:B------:R-:W2:Y:S02]  /*0770*/  I2F.F16 R7, R14 ;  /* 0x0000000e00077306 */ /* 0x000ea40000200c00 */
[----:B------:R-:W-:Y:S02]  /*0780*/  PRMT R20, R11, 0x5410, R11 ;  /* 0x000054100b147816 */ /* 0x000fe4000000000b */
[----:B------:R-:W-:Y:S01]  /*0790*/  PRMT R23, R12, 0x5410, R12 ;  /* 0x000054100c177816 */ /* 0x000fe2000000000c */
[----:B0-----:R-:W-:-:S03]  /*07a0*/  @!P0 IMAD.WIDE R2, R5, 0x2, R2 ;  /* 0x0000000205028825 */ /* 0x001fc600078e0202 */
[----:B------:R-:W0:Y:S01]  /*07b0*/  I2F.F16 R15, R15 ;  /* 0x0000000f000f7306 */ /* 0x000e220000200c00 */
[C---:B-1----:R-:W-:Y:S02]  /*07c0*/  HADD2 R5, R24.reuse.H0_H0, -R13.H0_H0 ;  /* 0xa000000d18057230 */ /* 0x042fe40000000800 */
[----:B------:R-:W-:Y:S01]  /*07d0*/  VIADD R13, R10, 0xe401 ;  /* 0x0000e4010a0d7836 */ /* 0x000fe20000000000 */
[----:B------:R4:W-:Y:S01]  /*07e0*/  @!P0 STG.E.64 desc[UR6][R2.64], RZ ;  /* 0x000000ff02008986 */ /* 0x0009e2000c101b06 */
[----:B------:R-:W-:Y:S01]  /*07f0*/  BAR.SYNC.DEFER_BLOCKING 0x0 ;  /* 0x0000000000007b1d */ /* 0x000fe20000010000 */
[----:B------:R-:W-:Y:S01]  /*0800*/  ISETP.GE.AND P0, PT, R30, R33, PT ;  /* 0x000000211e00720c */ /* 0x000fe20003f06270 */
[C---:B--2---:R-:W-:Y:S01]  /*0810*/  HADD2 R7, R24.reuse.H0_H0, -R7.H0_H0 ;  /* 0xa000000718077230 */ /* 0x044fe20000000800 */
[----:B------:R-:W-:Y:S02]  /*0820*/  PRMT R10, R6, 0x5410, R6 ;  /* 0x00005410060a7816 */ /* 0x000fe40000000006 */
[----:B------:R-:W-:Y:S01]  /*0830*/  PRMT R6, R13, 0x5410, R13 ;  /* 0x000054100d067816 */ /* 0x000fe2000000000d */
[----:B------:R-:W1:Y:S01]  /*0840*/  I2F.F16 R17, R16 ;  /* 0x0000001000117306 */ /* 0x000e620000200c00 */
[----:B0-----:R-:W-:Y:S01]  /*0850*/  HADD2 R21, R24.H0_H0, -R15.H0_H0 ;  /* 0xa000000f18157230 */ /* 0x001fe20000000800 */
[----:B----4-:R-:W-:-:S02]  /*0860*/  PRMT R2, R0, 0x5410, R0 ;  /* 0x0000541000027816 */ /* 0x010fc40000000000 */
[----:B------:R-:W-:Y:S01]  /*0870*/  PRMT R3, R0, 0x7632, R0 ;  /* 0x0000763200037816 */ /* 0x000fe20000000000 */
[----:B-1----:R-:W-:-:S03]  /*0880*/  HADD2 R24, R24.H0_H0, -R17.H0_H0 ;  /* 0xa000001118187230 */ /* 0x002fc60000000800 */
[----:B------:R-:W-:Y:S05]  /*0890*/  @P0 BRA `(.L_x_122) ;  /* 0x0000001400fc0947 */ /* 0x000fea0003800000 */
[----:B------:R-:W-:Y:S01]  /*08a0*/  SHF.R.S32.HI R11, RZ, 0x1f, R30 ;  /* 0x0000001fff0b7819 */ /* 0x000fe2000001141e */
[----:B------:R-:W0:Y:S01]  /*08b0*/  S2UR UR5, SR_CgaCtaId ;  /* 0x00000000000579c3 */ /* 0x000e220000008800 */
[----:B------:R-:W-:Y:S01]  /*08c0*/  SHF.R.S32.HI R12, RZ, 0x1f, R8 ;  /* 0x0000001fff0c7819 */ /* 0x000fe20000011408 */
[----:B------:R-:W-:Y:S01]  /*08d0*/  ULDC.64 UR8, c[0x0][0x218] ;  /* 0x0000860000087ab9 */ /* 0x000fe20000000a00 */
[----:B------:R-:W-:Y:S01]  /*08e0*/  LEA.HI R11, R11, R30, RZ, 0x3 ;  /* 0x0000001e0b0b7211 */ /* 0x000fe200078f18ff */
[----:B------:R-:W-:Y:S01]  /*08f0*/  IMAD.IADD R22, R30, 0x1, R9 ;  /* 0x000000011e167824 */ /* 0x000fe200078e0209 */
[----:B------:R-:W-:Y:S01]  /*0900*/  UMOV UR4, 0x400 ;  /* 0x0000040000047882 */ /* 0x000fe20000000000 */
[----:B------:R-:W-:Y:S01]  /*0910*/  IMAD.MOV.U32 R32, RZ, RZ, RZ ;  /* 0x000000ffff207224 */ /* 0x000fe200078e00ff */
[----:B------:R-:W-:Y:S01]  /*0920*/  SHF.R.S32.HI R11, RZ, 0x3, R11 ;  /* 0x00000003ff0b7819 */ /* 0x000fe2000001140b */
[----:B------:R-:W-:-:S04]  /*0930*/  IMAD.MOV.U32 R25, RZ, RZ, R22 ;  /* 0x000000ffff197224 */ /* 0x000fc800078e0016 */
[----:B------:R-:W-:Y:S01]  /*0940*/  IMAD R0, R11, R8, RZ ;  /* 0x000000080b007224 */ /* 0x000fe200078e02ff */
[----:B------:R-:W-:-:S04]  /*0950*/  SHF.R.S32.HI R11, RZ, 0x1f, R31 ;  /* 0x0000001fff0b7819 */ /* 0x000fc8000001141f */
[C-C-:B------:R-:W-:Y:S02]  /*0960*/  IADD3 R45, P0, P2, R31.reuse, R8, R0.reuse ;  /* 0x000000081f2d7210 */ /* 0x140fe40007a1e000 */
[----:B------:R-:W-:Y:S02]  /*0970*/  SHF.R.S32.HI R8, RZ, 0x1f, R0 ;  /* 0x0000001fff087819 */ /* 0x000fe40000011400 */
[----:B------:R-:W-:Y:S02]  /*0980*/  IADD3 R0, P3, R31, R0, RZ ;  /* 0x000000001f007210 */ /* 0x000fe40007f7e0ff */
[----:B------:R-:W-:Y:S01]  /*0990*/  IADD3.X R12, R11, R12, R8, P0, P2 ;  /* 0x0000000c0b0c7210 */ /* 0x000fe200007e4408 */
[----:B0-----:R-:W-:Y:S01]  /*09a0*/  ULEA UR4, UR5, UR4, 0x18 ;  /* 0x0000000405047291 */ /* 0x001fe2000f8ec03f */
[----:B------:R-:W-:Y:S01]  /*09b0*/  LEA R34, P2, R0, UR8, 0x2 ;  /* 0x0000000800227c11 */ /* 0x000fe2000f8410ff */
[----:B------:R-:W-:Y:S01]  /*09c0*/  IMAD.X R11, R8, 0x1, R11, P3 ;  /* 0x00000001080b7824 */ /* 0x000fe200018e060b */
[----:B------:R-:W-:Y:S01]  /*09d0*/  LEA R44, P0, R45, UR8, 0x2 ;  /* 0x000000082d2c7c11 */ /* 0x000fe2000f8010ff */
[----:B------:R-:W-:-:S03]  /*09e0*/  ULDC UR5, c[0x0][0x23c] ;  /* 0x00008f0000057ab9 */ /* 0x000fc60000000800 */
[----:B------:R-:W-:Y:S01]  /*09f0*/  LEA.HI.X R35, R0, UR9, R11, 0x2, P2 ;  /* 0x0000000900237c11 */ /* 0x000fe200090f140b */
[----:B------:R-:W-:Y:S01]  /*0a00*/  IMAD.MOV.U32 R0, RZ, RZ, R4 ;  /* 0x000000ffff007224 */ /* 0x000fe200078e0004 */
[----:B------:R-:W-:Y:S01]  /*0a10*/  LEA.HI.X R45, R45, UR9, R12, 0x2, P0 ;  /* 0x000000092d2d7c11 */ /* 0x000fe200080f140c */
[----:B------:R-:W-:-:S07]  /*0a20*/  IMAD.MOV.U32 R4, RZ, RZ, R10 ;  /* 0x000000ffff047224 */ /* 0x000fce00078e000a */
.L_x_125:
[----:B------:R-:W-:-:S13]  /*0a30*/  ISETP.NE.AND P0, PT, R30, R25, PT ;  /* 0x000000191e00720c */ /* 0x000fda0003f05270 */
[----:B------:R-:W-:Y:S05]  /*0a40*/  @P0 BRA `(.L_x_123) ;  /* 0x0000000000bc0947 */ /* 0x000fea0003800000 */
[----:B------:R-:W0:Y:S01]  /*0a50*/  LDC.64 R4, c[0x0][0x220] ;  /* 0x00008800ff047b82 */ /* 0x000e220000000a00 */
[----:B------:R-:W-:-:S04]  /*0a60*/  VIADD R27, R27, 0x1 ;  /* 0x000000011b1b7836 */ /* 0x000fc80000000000 */
[----:B------:R-:W-:-:S03]  /*0a70*/  IMAD R0, R27, UR5, RZ ;  /* 0x000000051b007c24 */ /* 0x000fc6000f8e02ff */
[----:B------:R-:W1:Y:S02]  /*0a80*/  LDC.64 R6, c[0x0][0x228] ;  /* 0x00008a00ff067b82 */ /* 0x000e640000000a00 */
[----:B------:R-:W-:-:S04]  /*0a90*/  SHF.R.S32.HI R3, RZ, 0x1f, R0 ;  /* 0x0000001fff037819 */ /* 0x000fc80000011400 */
[----:B------:R-:W-:-:S04]  /*0aa0*/  LEA.HI R3, R3, R0, RZ, 0x3 ;  /* 0x0000000003037211 */ /* 0x000fc800078f18ff */
[----:B------:R-:W-:-:S05]  /*0ab0*/  LEA.HI.SX32 R3, R3, R28, 0x1d ;  /* 0x0000001c03037211 */ /* 0x000fca00078feaff */
[----:B0-----:R-:W-:-:S06]  /*0ac0*/  IMAD.WIDE R4, R3, 0x4, R4 ;  /* 0x0000000403047825 */ /* 0x001fcc00078e0204 */
[----:B------:R-:W2:Y:S01]  /*0ad0*/  LDG.E.CONSTANT R4, desc[UR6][R4.64] ;  /* 0x0000000604047981 */ /* 0x000ea2000c1e9900 */
[----:B------:R-:W-:-:S04]  /*0ae0*/  IMAD.IADD R3, R31, 0x1, R0 ;  /* 0x000000011f037824 */ /* 0x000fc800078e0200 */
[----:B-1----:R-:W-:-:S05]  /*0af0*/  IMAD.WIDE R6, R3, 0x2, R6 ;  /* 0x0000000203067825 */ /* 0x002fca00078e0206 */
[----:B------:R-:W3:Y:S04]  /*0b00*/  LDG.E.CONSTANT R0, desc[UR6][R6.64] ;  /* 0x0000000606007981 */ /* 0x000ee8000c1e9900 */
[----:B------:R0:W4:Y:S01]  /*0b10*/  LDG.E.CONSTANT R3, desc[UR6][R6.64+0x4] ;  /* 0x0000040606037981 */ /* 0x000122000c1e9900 */
[----:B------:R-:W-:Y:S01]  /*0b20*/  I2F.F16 R24, -0x40 ;  /* 0xffffffc000187906 */ /* 0x000fe20000200c00 */
[----:B------:R-:W-:Y:S01]  /*0b30*/  IMAD.MOV.U32 R25, RZ, RZ, R22 ;  /* 0x000000ffff197224 */ /* 0x000fe200078e0016 */
[----:B--2---:R-:W-:-:S04]  /*0b40*/  SHF.R.U32.HI R2, RZ, R29, R4 ;  /* 0x0000001dff027219 */ /* 0x004fc80000011604 */
[----:B------:R-:W-:Y:S02]  /*0b50*/  LOP3.LUT R8, R2, 0xf, RZ, 0xc0, !PT ;  /* 0x0000000f02087812 */ /* 0x000fe400078ec0ff */
[--C-:B------:R-:W-:Y:S02]  /*0b60*/  SHF.R.U32.HI R9, RZ, 0x4, R2.reuse ;  /* 0x00000004ff097819 */ /* 0x100fe40000011602 */
[--C-:B------:R-:W-:Y:S01]  /*0b70*/  SHF.R.U32.HI R4, RZ, 0x8, R2.reuse ;  /* 0x00000008ff047819 */ /* 0x100fe20000011602 */
[C---:B------:R-:W-:Y:S01]  /*0b80*/  VIADD R10, R8.reuse, 0x1 ;  /* 0x00000001080a7836 */ /* 0x040fe20000000000 */
[----:B------:R-:W-:Y:S01]  /*0b90*/  SHF.R.U32.HI R2, RZ, 0xc, R2 ;  /* 0x0000000cff027819 */ /* 0x000fe20000011602 */
[----:B------:R-:W-:Y:S01]  /*0ba0*/  VIADD R8, R8, 0xe401 ;  /* 0x0000e40108087836 */ /* 0x000fe20000000000 */
[----:B------:R-:W-:Y:S01]  /*0bb0*/  LOP3.LUT R4, R4, 0xf, RZ, 0xc0, !PT ;  /* 0x0000000f04047812 */ /* 0x000fe200078ec0ff */
[----:B------:R-:W1:Y:S01]  /*0bc0*/  I2F.F16 R5, R10 ;  /* 0x0000000a00057306 */ /* 0x000e620000200c00 */
[----:B------:R-:W-:-:S02]  /*0bd0*/  LOP3.LUT R2, R2, 0xf, RZ, 0xc0, !PT ;  /* 0x0000000f02027812 */ /* 0x000fc400078ec0ff */
[----:B------:R-:W-:Y:S01]  /*0be0*/  LOP3.LUT R9, R9, 0xf, RZ, 0xc0, !PT ;  /* 0x0000000f09097812 */ /* 0x000fe200078ec0ff */
[----:B------:R-:W-:Y:S01]  /*0bf0*/  VIADD R12, R4, 0x1 ;  /* 0x00000001040c7836 */ /* 0x000fe20000000000 */
[--C-:B---3--:R-:W-:Y:S01]  /*0c00*/  PRMT R26, R0, 0x5410, R0.reuse ;  /* 0x00005410001a7816 */ /* 0x108fe20000000000 */
[----:B------:R-:W-:Y:S01]  /*0c10*/  VIADD R13, R2, 0x1 ;  /* 0x00000001020d7836 */ /* 0x000fe20000000000 */
[----:B------:R-:W-:Y:S01]  /*0c20*/  PRMT R0, R0, 0x7632, R0 ;  /* 0x0000763200007816 */ /* 0x000fe20000000000 */
[C---:B------:R-:W-:Y:S02]  /*0c30*/  VIADD R11, R9.reuse, 0x1 ;  /* 0x00000001090b7836 */ /* 0x040fe40000000000 */
[----:B------:R-:W2:Y:S01]  /*0c40*/  I2F.F16 R12, R12 ;  /* 0x0000000c000c7306 */ /* 0x000ea20000200c00 */
[----:B0-----:R-:W-:Y:S02]  /*0c50*/  VIADD R6, R9, 0xe401 ;  /* 0x0000e40109067836 */ /* 0x001fe40000000000 */
[----:B------:R-:W-:Y:S01]  /*0c60*/  VIADD R20, R4, 0xe401 ;  /* 0x0000e40104147836 */ /* 0x000fe20000000000 */
[----:B------:R-:W-:Y:S01]  /*0c70*/  PRMT R4, R8, 0x5410, R8 ;  /* 0x0000541008047816 */ /* 0x000fe20000000008 */
[----:B------:R-:W-:-:S02]  /*0c80*/  VIADD R23, R2, 0xe401 ;  /* 0x0000e40102177836 */ /* 0x000fc40000000000 */
[C---:B-1----:R-:W-:Y:S01]  /*0c90*/  HADD2 R5, R24.reuse.H0_H0, -R5.H0_H0 ;  /* 0xa000000518057230 */ /* 0x042fe20000000800 */
[C-C-:B----4-:R-:W-:Y:S01]  /*0ca0*/  PRMT R2, R3.reuse, 0x5410, R3.reuse ;  /* 0x0000541003027816 */ /* 0x150fe20000000003 */
        /* <DEDUP_REMOVED lines=8> */
[----:B-1----:R-:W-:-:S07]  /*0d30*/  HADD2 R24, R24.H0_H0, -R13.H0_H0 ;  /* 0xa000000d18187230 */ /* 0x002fce0000000800 */
.L_x_123:
[----:B------:R-:W-:Y:S05]  /*0d40*/  @P1 BRA `(.L_x_124) ;  /* 0x0000001000b01947 */ /* 0x000fea0003800000 */
[----:B------:R-:W2:Y:S04]  /*0d50*/  LDG.E.128.CONSTANT R16, desc[UR6][R34.64] ;  /* 0x0000000622107981 */ /* 0x000ea8000c1e9d00 */
[----:B------:R-:W0:Y:S01]  /*0d60*/  LDS.128 R8, [UR4] ;  /* 0x00000004ff087984 */ /* 0x000e220008000c00 */
[----:B--2---:R-:W-:Y:S02]  /*0d70*/  LOP3.LUT R12, R16, 0xf000f, RZ, 0xc0, !PT ;  /* 0x000f000f100c7812 */ /* 0x004fe400078ec0ff */
[----:B------:R-:W-:Y:S02]  /*0d80*/  LOP3.LUT R36, R18, 0xf000f, RZ, 0xc0, !PT ;  /* 0x000f000f12247812 */ /* 0x000fe400078ec0ff */
[----:B------:R-:W-:Y:S02]  /*0d90*/  LOP3.LUT R13, R12, 0x64006400, RZ, 0xfc, !PT ;  /* 0x640064000c0d7812 */ /* 0x000fe400078efcff */
[----:B------:R-:W-:-:S02]  /*0da0*/  LOP3.LUT R41, R36, 0x64006400, RZ, 0xfc, !PT ;  /* 0x6400640024297812 */ /* 0x000fc400078efcff */
[----:B------:R-:W-:Y:S02]  /*0db0*/  LOP3.LUT R14, R17, 0xf000f, RZ, 0xc0, !PT ;  /* 0x000f000f110e7812 */ /* 0x000fe400078ec0ff */
[----:B------:R-:W-:Y:S01]  /*0dc0*/  LOP3.LUT R38, R19, 0xf000f, RZ, 0xc0, !PT ;  /* 0x000f000f13267812 */ /* 0x000fe200078ec0ff */
[----:B------:R-:W-:Y:S01]  /*0dd0*/  HFMA2.MMA R13, R13, 1, 1, R4 ;  /* 0x3c003c000d0d7835 */ /* 0x000fe20000000004 */
[----:B------:R-:W-:Y:S01]  /*0de0*/  LOP3.LUT R15, R14, 0x64006400, RZ, 0xfc, !PT ;  /* 0x640064000e0f7812 */ /* 0x000fe200078efcff */
[----:B------:R-:W-:Y:S01]  /*0df0*/  HFMA2.MMA R41, R41, 1, 1, R20 ;  /* 0x3c003c0029297835 */ /* 0x000fe20000000014 */
[----:B------:R-:W-:-:S03]  /*0e00*/  LOP3.LUT R38, R38, 0x64006400, RZ, 0xfc, !PT ;  /* 0x6400640026267812 */ /* 0x000fc600078efcff */
[----:B------:R-:W-:Y:S02]  /*0e10*/  HADD2 R15, R15, R6 ;  /* 0x000000060f0f7230 */ /* 0x000fe40000000000 */
[----:B------:R-:W-:Y:S01]  /*0e20*/  HADD2 R36, R38, R23 ;  /* 0x0000001726247230 */ /* 0x000fe20000000000 */
[-C--:B0-----:R-:W-:Y:S01]  /*0e30*/  HFMA2.MMA R40, R13, R8.reuse, RZ ;  /* 0x000000080d287235 */ /* 0x081fe200000000ff */
[-C--:B------:R-:W-:Y:S01]  /*0e40*/  HFMA2 R38, R15, R8.reuse, RZ.H0_H0 ;  /* 0x000000080f267231 */ /* 0x080fe200000400ff */
[----:B------:R-:W-:Y:S01]  /*0e50*/  HFMA2.MMA R12, R41, R8, RZ ;  /* 0x00000008290c7235 */ /* 0x000fe200000000ff */
[----:B------:R-:W-:Y:S01]  /*0e60*/  HFMA2 R36, R36, R8, RZ.H0_H0 ;  /* 0x0000000824247231 */ /* 0x000fe200000400ff */
[----:B------:R-:W-:Y:S02]  /*0e70*/  LOP3.LUT R8, R16, 0xf000f0, RZ, 0xc0, !PT ;  /* 0x00f000f010087812 */ /* 0x000fe400078ec0ff */
[----:B------:R-:W-:Y:S02]  /*0e80*/  LOP3.LUT R13, R17, 0xf000f0, RZ, 0xc0, !PT ;  /* 0x00f000f0110d7812 */ /* 0x000fe400078ec0ff */
[----:B------:R-:W-:-:S02]  /*0e90*/  LOP3.LUT R8, R8, 0x64006400, RZ, 0xfc, !PT ;  /* 0x6400640008087812 */ /* 0x000fc400078efcff */
[----:B------:R-:W-:Y:S02]  /*0ea0*/  LOP3.LUT R14, R13, 0x64006400, RZ, 0xfc, !PT ;  /* 0x640064000d0e7812 */ /* 0x000fe400078efcff */
[----:B------:R-:W-:Y:S02]  /*0eb0*/  LOP3.LUT R15, R18, 0xf000f0, RZ, 0xc0, !PT ;  /* 0x00f000f0120f7812 */ /* 0x000fe400078ec0ff */
[----:B------:R-:W-:Y:S02]  /*0ec0*/  HFMA2.MMA R13, R8, 0.0625, 0.0625, R5 ;  /* 0x2c002c00080d7835 */ /* 0x000fe40000000005 */
[----:B------:R-:W-:-:S05]  /*0ed0*/  LOP3.LUT R8, R15, 0x64006400, RZ, 0xfc, !PT ;  /* 0x640064000f087812 */ /* 0x000fca00078efcff */
[----:B------:R-:W-:-:S03]  /*0ee0*/  HFMA2 R15, R8, 0.0625, 0.0625, R21 ;  /* 0x2c002c00080f7831 */ /* 0x000fc60000000015 */
[-C--:B------:R-:W-:Y:S01]  /*0ef0*/  HFMA2 R40, R13, R9.reuse, R40 ;  /* 0x000000090d287231 */ /* 0x080fe20000000028 */
[----:B------:R-:W-:Y:S01]  /*0f00*/  HFMA2.MMA R13, R14, 0.0625, 0.0625, R7 ;  /* 0x2c002c000e0d7835 */ /* 0x000fe20000000007 */
[----:B------:R-:W-:-:S07]  /*0f10*/  HFMA2 R8, R15, R9, R12 ;  /* 0x000000090f087231 */ /* 0x000fce000000000c */
[----:B------:R-:W-:Y:S02]  /*0f20*/  HFMA2.MMA R38, R13, R9, R38 ;  /* 0x000000090d267235 */ /* 0x000fe40000000026 */
[----:B------:R-:W2:Y:S01]  /*0f30*/  LDG.E.128.CONSTANT R12, desc[UR6][R44.64] ;  /* 0x000000062c0c7981 */ /* 0x000ea2000c1e9d00 */
[----:B------:R-:W-:Y:S02]  /*0f40*/  LOP3.LUT R41, R19, 0xf000f0, RZ, 0xc0, !PT ;  /* 0x00f000f013297812 */ /* 0x000fe400078ec0ff */
[----:B------:R-:W-:Y:S02]  /*0f50*/  SHF.R.U32.HI R16, RZ, 0x8, R16 ;  /* 0x00000008ff107819 */ /* 0x000fe40000011610 */
[----:B------:R-:W-:Y:S02]  /*0f60*/  LOP3.LUT R41, R41, 0x64006400, RZ, 0xfc, !PT ;  /* 0x6400640029297812 */ /* 0x000fe400078efcff */
[----:B------:R-:W-:Y:S02]  /*0f70*/  SHF.R.U32.HI R17, RZ, 0x8, R17 ;  /* 0x00000008ff117819 */ /* 0x000fe40000011611 */
[----:B------:R-:W-:-:S02]  /*0f80*/  SHF.R.U32.HI R18, RZ, 0x8, R18 ;  /* 0x00000008ff127819 */ /* 0x000fc40000011612 */
[----:B------:R-:W-:-:S10]  /*0f90*/  HFMA2.MMA R41, R41, 0.0625, 0.0625, R24 ;  /* 0x2c002c0029297835 */ /* 0x000fd40000000018 */
[----:B------:R-:W-:Y:S01]  /*0fa0*/  HFMA2 R36, R41, R9, R36 ;  /* 0x0000000929247231 */ /* 0x000fe20000000024 */
[C---:B------:R-:W-:Y:S02]  /*0fb0*/  LOP3.LUT R9, R16.reuse, 0xf000f, RZ, 0xc0, !PT ;  /* 0x000f000f10097812 */ /* 0x040fe400078ec0ff */
[----:B------:R-:W-:Y:S02]  /*0fc0*/  LOP3.LUT R16, R16, 0xf000f0, RZ, 0xc0, !PT ;  /* 0x00f000f010107812 */ /* 0x000fe400078ec0ff */
[----:B------:R-:W-:Y:S02]  /*0fd0*/  LOP3.LUT R9, R9, 0x64006400, RZ, 0xfc, !PT ;  /* 0x6400640009097812 */ /* 0x000fe400078efcff */
[----:B------:R-:W-:-:S03]  /*0fe0*/  LOP3.LUT R16, R16, 0x64006400, RZ, 0xfc, !PT ;  /* 0x6400640010107812 */ /* 0x000fc600078efcff */
[----:B------:R-:W-:-:S03]  /*0ff0*/  HADD2 R9, R9, R4 ;  /* 0x0000000409097230 */ /* 0x000fc60000000000 */
[----:B------:R-:W-:-:S03]  /*1000*/  HFMA2.MMA R16, R16, 0.0625, 0.0625, R5 ;  /* 0x2c002c0010107835 */ /* 0x000fc60000000005 */
[----:B------:R-:W-:Y:S01]  /*1010*/  HFMA2.MMA R9, R9, R10, R40 ;  /* 0x0000000a09097235 */ /* 0x000fe20000000028 */
[C---:B------:R-:W-:Y:S02]  /*1020*/  LOP3.LUT R40, R17.reuse, 0xf000f, RZ, 0xc0, !PT ;  /* 0x000f000f11287812 */ /* 0x040fe400078ec0ff */
[----:B------:R-:W-:Y:S02]  /*1030*/  LOP3.LUT R17, R17, 0xf000f0, RZ, 0xc0, !PT ;  /* 0x00f000f011117812 */ /* 0x000fe400078ec0ff */
[----:B------:R-:W-:Y:S02]  /*1040*/  LOP3.LUT R41, R40, 0x64006400, RZ, 0xfc, !PT ;  /* 0x6400640028297812 */ /* 0x000fe400078efcff */
[C---:B------:R-:W-:Y:S02]  /*1050*/  LOP3.LUT R40, R18.reuse, 0xf000f, RZ, 0xc0, !PT ;  /* 0x000f000f12287812 */ /* 0x040fe400078ec0ff */
[----:B------:R-:W-:Y:S01]  /*1060*/  LOP3.LUT R18, R18, 0xf000f0, RZ, 0xc0, !PT ;  /* 0x00f000f012127812 */ /* 0x000fe200078ec0ff */
[----:B------:R-:W-:-:S02]  /*1070*/  HADD2 R41, R41, R6 ;  /* 0x0000000629297230 */ /* 0x000fc40000000000 */
[----:B------:R-:W-:Y:S01]  /*1080*/  HFMA2 R9, R16, R11, R9 ;  /* 0x0000000b10097231 */ /* 0x000fe20000000009 */
[----:B------:R-:W-:Y:S01]  /*1090*/  LOP3.LUT R18, R18, 0x64006400, RZ, 0xfc, !PT ;  /* 0x6400640012127812 */ /* 0x000fe200078efcff */
[----:B------:R-:W-:Y:S01]  /*10a0*/  HFMA2 R38, R41, R10, R38 ;  /* 0x0000000a29267231 */ /* 0x000fe20000000026 */
[----:B------:R-:W-:-:S06]  /*10b0*/  LOP3.LUT R41, R40, 0x64006400, RZ, 0xfc, !PT ;  /* 0x6400640028297812 */ /* 0x000fcc00078efcff */
[----:B------:R-:W-:-:S08]  /*10c0*/  HFMA2.MMA R41, R41, 1, 1, R20 ;  /* 0x3c003c0029297835 */ /* 0x000fd00000000014 */
[----:B------:R-:W-:Y:S01]  /*10d0*/  HFMA2.MMA R42, R41, R10, R8 ;  /* 0x0000000a292a7235 */ /* 0x000fe20000000008 */
[----:B------:R-:W-:-:S04]  /*10e0*/  SHF.R.U32.HI R8, RZ, 0x8, R19 ;  /* 0x00000008ff087819 */ /* 0x000fc80000011613 */
[C---:B------:R-:W-:Y:S02]  /*10f0*/  LOP3.LUT R19, R8.reuse, 0xf000f, RZ, 0xc0, !PT ;  /* 0x000f000f08137812 */ /* 0x040fe400078ec0ff */
[----:B------:R-:W-:Y:S02]  /*1100*/  LOP3.LUT R8, R8, 0xf000f0, RZ, 0xc0, !PT ;  /* 0x00f000f008087812 */ /* 0x000fe400078ec0ff */
[----:B------:R-:W-:Y:S02]  /*1110*/  LOP3.LUT R40, R19, 0x64006400, RZ, 0xfc, !PT ;  /* 0x6400640013287812 */ /* 0x000fe400078efcff */
[----:B------:R-:W-:-:S03]  /*1120*/  LOP3.LUT R8, R8, 0x64006400, RZ, 0xfc, !PT ;  /* 0x6400640008087812 */ /* 0x000fc600078efcff */
[----:B------:R-:W-:-:S03]  /*1130*/  HADD2 R19, R40, R23 ;  /* 0x0000001728137230 */ /* 0x000fc60000000000 */
[----:B------:R-:W-:Y:S01]  /*1140*/  HFMA2.MMA R8, R8, 0.0625, 0.0625, R24 ;  /* 0x2c002c0008087835 */ /* 0x000fe20000000018 */
[----:B------:R-:W-:Y:S01]  /*1150*/  HFMA2 R36, R19, R10, R36 ;  /* 0x0000000a13247231 */ /* 0x000fe20000000024 */
[----:B------:R-:W-:Y:S01]  /*1160*/  LOP3.LUT R10, R17, 0x64006400, RZ, 0xfc, !PT ;  /* 0x64006400110a7812 */ /* 0x000fe200078efcff */
[----:B------:R-:W-:-:S04]  /*1170*/  HFMA2 R17, R18, 0.0625, 0.0625, R21 ;  /* 0x2c002c0012117831 */ /* 0x000fc80000000015 */
[-C--:B------:R-:W-:Y:S01]  /*1180*/  HFMA2 R42, R17, R11.reuse, R42 ;  /* 0x0000000b112a7231 */ /* 0x080fe2000000002a */
[----:B------:R-:W-:Y:S01]  /*1190*/  HFMA2.MMA R41, R10, 0.0625, 0.0625, R7 ;  /* 0x2c002c000a297835 */ /* 0x000fe20000000007 */
[----:B------:R-:W0:Y:S07]  /*11a0*/  LDS.128 R16, [UR4+0x10] ;  /* 0x00001004ff107984 */ /* 0x000e2e0008000c00 */
[----:B------:R-:W-:Y:S01]  /*11b0*/  HFMA2.MMA R41, R41, R11, R38 ;  /* 0x0000000b29297235 */ /* 0x000fe20000000026 */
[----:B------:R-:W-:Y:S01]  /*11c0*/  HFMA2 R38, R8, R11, R36 ;  /* 0x0000000b08267231 */ /* 0x000fe20000000024 */
[----:B------:R-:W-:-:S02]  /*11d0*/  HFMA2.MMA R36, R9, R26, R43 ;  /* 0x0000001a09247235 */ /* 0x000fc4000000002b */
[----:B------:R-:W1:Y:S01]  /*11e0*/  LDC R43, c[0x0][0x23c] ;  /* 0x00008f00ff2b7b82 */ /* 0x000e620000000800 */
[C---:B--2---:R-:W-:Y:S02]  /*11f0*/  LOP3.LUT R8, R12.reuse, 0xf000f, RZ, 0xc0, !PT ;  /* 0x000f000f0c087812 */ /* 0x044fe400078ec0ff */
[----:B------:R-:W-:Y:S02]  /*1200*/  LOP3.LUT R10, R12, 0xf000f0, RZ, 0xc0, !PT ;  /* 0x00f000f00c0a7812 */ /* 0x000fe400078ec0ff */
[----:B------:R-:W-:Y:S02]  /*1210*/  LOP3.LUT R9, R8, 0x64006400, RZ, 0xfc, !PT ;  /* 0x6400640008097812 */ /* 0x000fe400078efcff */
[----:B------:R-:W-:Y:S02]  /*1220*/  SHF.R.U32.HI R12, RZ, 0x8, R12 ;  /* 0x00000008ff0c7819 */ /* 0x000fe4000001160c */
[----:B------:R-:W-:Y:S01]  /*1230*/  LOP3.LUT R10, R10, 0x64006400, RZ, 0xfc, !PT ;  /* 0x640064000a0a7812 */ /* 0x000fe200078efcff */
[----:B------:R-:W-:Y:S01]  /*1240*/  HADD2 R11, R9, R4 ;  /* 0x00000004090b7230 */ /* 0x000fe20000000000 */
[----:B------:R-:W-:-:S02]  /*1250*/  LOP3.LUT R8, R12, 0xf000f, RZ, 0xc0, !PT ;  /* 0x000f000f0c087812 */ /* 0x000fc400078ec0ff */
[----:B------:R-:W-:Y:S01]  /*1260*/  LOP3.LUT R12, R12, 0xf000f0, RZ, 0xc0, !PT ;  /* 0x00f000f00c0c7812 */ /* 0x000fe200078ec0ff */
[----:B------:R-:W-:Y:S01]  /*1270*/  HFMA2 R10, R10, 0.0625, 0.0625, R5 ;  /* 0x2c002c000a0a7831 */ /* 0x000fe20000000005 */
[----:B------:R-:W-:Y:S01]  /*1280*/  LOP3.LUT R9, R8, 0x64006400, RZ, 0xfc, !PT ;  /* 0x6400640008097812 */ /* 0x000fe200078efcff */
[----:B0-----:R-:W-:Y:S01]  /*1290*/  HFMA2.MMA R11, R11, R16, RZ ;  /* 0x000000100b0b7235 */ /* 0x001fe200000000ff */
[----:B------:R-:W-:Y:S02]  /*12a0*/  LOP3.LUT R8, R13, 0xf000f, RZ, 0xc0, !PT ;  /* 0x000f000f0d087812 */ /* 0x000fe400078ec0ff */
[----:B------:R-:W-:Y:S01]  /*12b0*/  LOP3.LUT R12, R12, 0x64006400, RZ, 0xfc, !PT ;  /* 0x640064000c0c7812 */ /* 0x000fe200078efcff */
[----:B------:R-:W-:-:S05]  /*12c0*/  HADD2 R9, R9, R4 ;  /* 0x0000000409097230 */ /* 0x000fca0000000000 */
[----:B------:R-:W-:Y:S01]  /*12d0*/  HFMA2.MMA R12, R12, 0.0625, 0.0625, R5 ;  /* 0x2c002c000c0c7835 */ /* 0x000fe20000000005 */
[----:B------:R-:W-:-:S06]  /*12e0*/  HFMA2 R10, R10, R17, R11 ;  /* 0x000000110a0a7231 */ /* 0x000fcc000000000b */
[----:B------:R-:W-:Y:S01]  /*12f0*/  HFMA2.MMA R40, R9, R18, R10 ;  /* 0x0000001209287235 */ /* 0x000fe2000000000a */
[----:B------:R-:W-:Y:S02]  /*1300*/  LOP3.LUT R9, R8, 0x64006400, RZ, 0xfc, !PT ;  /* 0x6400640008097812 */ /* 0x000fe400078efcff */
[----:B------:R-:W-:Y:S02]  /*1310*/  LOP3.LUT R8, R13, 0xf000f0, RZ, 0xc0, !PT ;  /* 0x00f000f00d087812 */ /* 0x000fe400078ec0ff */
[----:B------:R-:W-:Y:S01]  /*1320*/  SHF.R.U32.HI R13, RZ, 0x8, R13 ;  /* 0x00000008ff0d7819 */ /* 0x000fe2000001160d */
[----:B------:R-:W-:Y:S01]  /*1330*/  HADD2 R9, R9, R6 ;  /* 0x0000000609097230 */ /* 0x000fe20000000000 */
[----:B------:R-:W-:Y:S01]  /*1340*/  LOP3.LUT R8, R8, 0x64006400, RZ, 0xfc, !PT ;  /* 0x6400640008087812 */ /* 0x000fe200078efcff */
[----:B------:R-:W-:Y:S01]  /*1350*/  HFMA2.MMA R40, R12, R19, R40 ;  /* 0x000000130c287235 */ /* 0x000fe20000000028 */
[----:B------:R-:W-:-:S03]  /*1360*/  LOP3.LUT R10, R14, 0xf000f0, RZ, 0xc0, !PT ;  /* 0x00f000f00e0a7812 */ /* 0x000fc600078ec0ff */
[----:B------:R-:W-:Y:S01]  /*1370*/  HFMA2.MMA R9, R9, R16, RZ ;  /* 0x0000001009097235 */ /* 0x000fe200000000ff */
[----:B------:R-:W-:Y:S01]  /*1380*/  HFMA2 R8, R8, 0.0625, 0.0625, R7 ;  /* 0x2c002c0008087831 */ /* 0x000fe20000000007 */
[----:B------:R-:W-:-:S05]  /*1390*/  LOP3.LUT R10, R10, 0x64006400, RZ, 0xfc, !PT ;  /* 0x640064000a0a7812 */ /* 0x000fca00078efcff */
[----:B------:R-:W-:-:S03]  /*13a0*/  HFMA2 R10, R10, 0.0625, 0.0625, R21 ;  /* 0x2c002c000a0a7831 */ /* 0x000fc60000000015 */
[----:B------:R-:W-:Y:S01]  /*13b0*/  HFMA2 R9, R8, R17, R9 ;  /* 0x0000001108097231 */ /* 0x000fe20000000009 */
[C---:B------:R-:W-:Y:S02]  /*13c0*/  LOP3.LUT R8, R13.reuse, 0xf000f, RZ, 0xc0, !PT ;  /* 0x000f000f0d087812 */ /* 0x040fe400078ec0ff */
[----:B------:R-:W-:Y:S02]  /*13d0*/  LOP3.LUT R13, R13, 0xf000f0, RZ, 0xc0, !PT ;  /* 0x00f000f00d0d7812 */ /* 0x000fe400078ec0ff */
[----:B------:R-:W-:-:S05]  /*13e0*/  LOP3.LUT R11, R8, 0x64006400, RZ, 0xfc, !PT ;  /* 0x64006400080b7812 */ /* 0x000fca00078efcff */
[----:B------:R-:W-:-:S04]  /*13f0*/  HADD2 R8, R11, R6 ;  /* 0x000000060b087230 */ /* 0x000fc80000000000 */
[----:B------:R-:W-:Y:S01]  /*1400*/  HFMA2 R8, R8, R18, R9 ;  /* 0x0000001208087231 */ /* 0x000fe20000000009 */
[----:B------:R-:W-:Y:S02]  /*1410*/  LOP3.LUT R9, R14, 0xf000f, RZ, 0xc0, !PT ;  /* 0x000f000f0e097812 */ /* 0x000fe400078ec0ff */
[----:B------:R-:W-:Y:S02]  /*1420*/  SHF.R.U32.HI R14, RZ, 0x8, R14 ;  /* 0x00000008ff0e7819 */ /* 0x000fe4000001160e */
[----:B------:R-:W-:-:S05]  /*1430*/  LOP3.LUT R9, R9, 0x64006400, RZ, 0xfc, !PT ;  /* 0x6400640009097812 */ /* 0x000fca00078efcff */
[----:B------:R-:W-:-:S06]  /*1440*/  HADD2 R9, R9, R20 ;  /* 0x0000001409097230 */ /* 0x000fcc0000000000 */
[----:B------:R-:W-:-:S10]  /*1450*/  HFMA2.MMA R9, R9, R16, RZ ;  /* 0x0000001009097235 */ /* 0x000fd400000000ff */
[----:B------:R-:W-:Y:S01]  /*1460*/  HFMA2 R10, R10, R17, R9 ;  /* 0x000000110a0a7231 */ /* 0x000fe20000000009 */
[C---:B------:R-:W-:Y:S02]  /*1470*/  LOP3.LUT R9, R14.reuse, 0xf000f, RZ, 0xc0, !PT ;  /* 0x000f000f0e097812 */ /* 0x040fe400078ec0ff */
[----:B------:R-:W-:Y:S02]  /*1480*/  LOP3.LUT R14, R14, 0xf000f0, RZ, 0xc0, !PT ;  /* 0x00f000f00e0e7812 */ /* 0x000fe400078ec0ff */
[----:B------:R-:W-:Y:S02]  /*1490*/  LOP3.LUT R9, R9, 0x64006400, RZ, 0xfc, !PT ;  /* 0x6400640009097812 */ /* 0x000fe400078efcff */
[----:B------:R-:W-:-:S03]  /*14a0*/  LOP3.LUT R14, R14, 0x64006400, RZ, 0xfc, !PT ;  /* 0x640064000e0e7812 */ /* 0x000fc600078efcff */
[----:B------:R-:W-:-:S06]  /*14b0*/  HADD2 R9, R9, R20 ;  /* 0x0000001409097230 */ /* 0x000fcc0000000000 */
[----:B------:R-:W-:Y:S01]  /*14c0*/  HFMA2.MMA R10, R9, R18, R10 ;  /* 0x00000012090a7235 */ /* 0x000fe2000000000a */
[----:B------:R-:W-:-:S04]  /*14d0*/  LOP3.LUT R9, R15, 0xf000f, RZ, 0xc0, !PT ;  /* 0x000f000f0f097812 */ /* 0x000fc800078ec0ff */
[----:B------:R-:W-:Y:S02]  /*14e0*/  LOP3.LUT R12, R9, 0x64006400, RZ, 0xfc, !PT ;  /* 0x64006400090c7812 */ /* 0x000fe400078efcff */
[----:B------:R-:W-:Y:S02]  /*14f0*/  LOP3.LUT R9, R15, 0xf000f0, RZ, 0xc0, !PT ;  /* 0x00f000f00f097812 */ /* 0x000fe400078ec0ff */
[----:B------:R-:W-:Y:S01]  /*1500*/  SHF.R.U32.HI R15, RZ, 0x8, R15 ;  /* 0x00000008ff0f7819 */ /* 0x000fe2000001160f */
[----:B------:R-:W-:Y:S01]  /*1510*/  HADD2 R12, R12, R23 ;  /* 0x000000170c0c7230 */ /* 0x000fe20000000000 */
[----:B------:R-:W-:-:S03]  /*1520*/  LOP3.LUT R9, R9, 0x64006400, RZ, 0xfc, !PT ;  /* 0x6400640009097812 */ /* 0x000fc600078efcff */
[----:B------:R-:W-:Y:S02]  /*1530*/  HFMA2 R12, R12, R16, RZ.H0_H0 ;  /* 0x000000100c0c7231 */ /* 0x000fe400000400ff */
[----:B------:R-:W-:Y:S01]  /*1540*/  HFMA2 R16, R14, 0.0625, 0.0625, R21 ;  /* 0x2c002c000e107831 */ /* 0x000fe20000000015 */
[----:B------:R-:W-:-:S05]  /*1550*/  HFMA2.MMA R9, R9, 0.0625, 0.0625, R24 ;  /* 0x2c002c0009097835 */ /* 0x000fca0000000018 */
[----:B------:R-:W-:-:S05]  /*1560*/  HFMA2.MMA R16, R16, R19, R10 ;  /* 0x0000001310107235 */ /* 0x000fca000000000a */
[----:B------:R-:W-:Y:S01]  /*1570*/  HFMA2 R17, R9, R17, R12 ;  /* 0x0000001109117231 */ /* 0x000fe2000000000c */
[----:B------:R-:W-:-:S04]  /*1580*/  LOP3.LUT R9, R15, 0xf000f, RZ, 0xc0, !PT ;  /* 0x000f000f0f097812 */ /* 0x000fc800078ec0ff */
[----:B------:R-:W-:-:S05]  /*1590*/  LOP3.LUT R12, R9, 0x64006400, RZ, 0xfc, !PT ;  /* 0x64006400090c7812 */ /* 0x000fca00078efcff */
[----:B------:R-:W-:Y:S01]  /*15a0*/  HADD2 R9, R12, R23 ;  /* 0x000000170c097230 */ /* 0x000fe20000000000 */
[----:B------:R-:W-:-:S05]  /*15b0*/  LOP3.LUT R12, R13, 0x64006400, RZ, 0xfc, !PT ;  /* 0x640064000d0c7812 */ /* 0x000fca00078efcff */
[----:B------:R-:W-:Y:S01]  /*15c0*/  HFMA2.MMA R18, R9, R18, R17 ;  /* 0x0000001209127235 */ /* 0x000fe20000000011 */
[----:B------:R-:W-:-:S06]  /*15d0*/  HFMA2 R17, R12, 0.0625, 0.0625, R7 ;  /* 0x2c002c000c117831 */ /* 0x000fcc0000000007 */
[----:B------:R-:W-:Y:S01]  /*15e0*/  HFMA2.MMA R17, R17, R19, R8 ;  /* 0x0000001311117235 */ /* 0x000fe20000000008 */
[----:B-1----:R-:W-:-:S06]  /*15f0*/  IMAD.WIDE R8, R43, 0x4, R44 ;  /* 0x000000042b087825 */ /* 0x002fcc00078e022c */
[----:B------:R-:W2:Y:S01]  /*1600*/  LDG.E.128.CONSTANT R8, desc[UR6][R8.64] ;  /* 0x0000000608087981 */ /* 0x000ea2000c1e9d00 */
[----:B------:R-:W-:Y:S01]  /*1610*/  LOP3.LUT R15, R15, 0xf000f0, RZ, 0xc0, !PT ;  /* 0x00f000f00f0f7812 */ /* 0x000fe200078ec0ff */
[----:B------:R-:W-:Y:S01]  /*1620*/  HFMA2.MMA R36, R40, R26, R36 ;  /* 0x0000001a28247235 */ /* 0x000fe20000000024 */
[-C--:B------:R-:W-:Y:S01]  /*1630*/  HFMA2 R41, R41, R0.reuse, R37 ;  /* 0x0000000029297231 */ /* 0x080fe20000000025 */
[----:B------:R-:W-:Y:S01]  /*1640*/  HFMA2.MMA R39, R42, R2, R39 ;  /* 0x000000022a277235 */ /* 0x000fe20000000027 */
[----:B------:R-:W-:Y:S01]  /*1650*/  LOP3.LUT R15, R15, 0x64006400, RZ, 0xfc, !PT ;  /* 0x640064000f0f7812 */ /* 0x000fe200078efcff */
[----:B------:R-:W-:Y:S02]  /*1660*/  HFMA2 R38, R38, R3, R32 ;  /* 0x0000000326267231 */ /* 0x000fe40000000020 */
[----:B------:R-:W-:Y:S02]  /*1670*/  HFMA2 R17, R17, R0, R41 ;  /* 0x0000000011117231 */ /* 0x000fe40000000029 */
[----:B------:R-:W-:-:S06]  /*1680*/  HFMA2 R15, R15, 0.0625, 0.0625, R24 ;  /* 0x2c002c000f0f7831 */ /* 0x000fcc0000000018 */
[----:B------:R-:W-:Y:S02]  /*1690*/  HFMA2.MMA R19, R15, R19, R18 ;  /* 0x000000130f137235 */ /* 0x000fe40000000012 */
[----:B------:R-:W0:Y:S01]  /*16a0*/  LDS.128 R12, [UR4+0x20] ;  /* 0x00002004ff0c7984 */ /* 0x000e220008000c00 */
[C---:B--2---:R-:W-:Y:S02]  /*16b0*/  LOP3.LUT R18, R8.reuse, 0xf000f, RZ, 0xc0, !PT ;  /* 0x000f000f08127812 */ /* 0x044fe400078ec0ff */
[----:B------:R-:W-:Y:S02]  /*16c0*/  LOP3.LUT R40, R8, 0xf000f0, RZ, 0xc0, !PT ;  /* 0x00f000f008287812 */ /* 0x000fe400078ec0ff */
[----:B------:R-:W-:Y:S02]  /*16d0*/  LOP3.LUT R37, R18, 0x64006400, RZ, 0xfc, !PT ;  /* 0x6400640012257812 */ /* 0x000fe400078efcff */
[----:B------:R-:W-:Y:S02]  /*16e0*/  LOP3.LUT R40, R40, 0x64006400, RZ, 0xfc, !PT ;  /* 0x6400640028287812 */ /* 0x000fe400078efcff */
[----:B------:R-:W-:Y:S01]  /*16f0*/  SHF.R.U32.HI R32, RZ, 0x8, R8 ;  /* 0x00000008ff207819 */ /* 0x000fe20000011608 */
[----:B------:R-:W-:Y:S01]  /*1700*/  HADD2 R18, R37, R4 ;  /* 0x0000000425127230 */ /* 0x000fe20000000000 */
[----:B------:R-:W-:-:S02]  /*1710*/  SHF.R.U32.HI R42, RZ, 0x8, R10 ;  /* 0x00000008ff2a7819 */ /* 0x000fc4000001160a */
[----:B------:R-:W-:Y:S01]  /*1720*/  LOP3.LUT R8, R32, 0xf000f, RZ, 0xc0, !PT ;  /* 0x000f000f20087812 */ /* 0x000fe200078ec0ff */
[----:B------:R-:W-:Y:S01]  /*1730*/  HFMA2.MMA R40, R40, 0.0625, 0.0625, R5 ;  /* 0x2c002c0028287835 */ /* 0x000fe20000000005 */
[----:B0-----:R-:W-:Y:S02]  /*1740*/  HFMA2 R18, R18, R12, RZ.H0_H0 ;  /* 0x0000000c12127231 */ /* 0x001fe400000400ff */
[----:B------:R-:W-:Y:S02]  /*1750*/  LOP3.LUT R37, R8, 0x64006400, RZ, 0xfc, !PT ;  /* 0x6400640008257812 */ /* 0x000fe400078efcff */
[----:B------:R-:W-:-:S03]  /*1760*/  LOP3.LUT R8, R9, 0xf000f, RZ, 0xc0, !PT ;  /* 0x000f000f09087812 */ /* 0x000fc600078ec0ff */
[----:B------:R-:W-:Y:S01]  /*1770*/  HFMA2.MMA R40, R40, R13, R18 ;  /* 0x0000000d28287235 */ /* 0x000fe20000000012 */
[----:B------:R-:W-:Y:S01]  /*1780*/  HADD2 R18, R37, R4 ;  /* 0x0000000425127230 */ /* 0x000fe20000000000 */
[----:B------:R-:W-:Y:S02]  /*1790*/  LOP3.LUT R37, R8, 0x64006400, RZ, 0xfc, !PT ;  /* 0x6400640008257812 */ /* 0x000fe400078efcff */
[----:B------:R-:W-:-:S04]  /*17a0*/  LOP3.LUT R8, R9, 0xf000f0, RZ, 0xc0, !PT ;  /* 0x00f000f009087812 */ /* 0x000fc800078ec0ff */
[----:B------:R-:W-:Y:S01]  /*17b0*/  HFMA2.MMA R37, R37, 1, 1, R6 ;  /* 0x3c003c0025257835 */ /* 0x000fe20000000006 */
[----:B------:R-:W-:Y:S01]  /*17c0*/  LOP3.LUT R8, R8, 0x64006400, RZ, 0xfc, !PT ;  /* 0x6400640008087812 */ /* 0x000fe200078efcff */
[----:B------:R-:W-:Y:S01]  /*17d0*/  HFMA2 R18, R18, R14, R40 ;  /* 0x0000000e12127231 */ /* 0x000fe20000000028 */
[----:B------:R-:W-:-:S04]  /*17e0*/  SHF.R.U32.HI R40, RZ, 0x8, R9 ;  /* 0x00000008ff287819 */ /* 0x000fc80000011609 */
[----:B------:R-:W-:-:S03]  /*17f0*/  HFMA2.MMA R8, R8, 0.0625, 0.0625, R7 ;  /* 0x2c002c0008087835 */ /* 0x000fc60000000007 */
[----:B------:R-:W-:-:S06]  /*1800*/  HFMA2 R37, R37, R12, RZ.H0_H0 ;  /* 0x0000000c25257231 */ /* 0x000fcc00000400ff */
[----:B------:R-:W-:Y:S01]  /*1810*/  HFMA2.MMA R41, R8, R13, R37 ;  /* 0x0000000d08297235 */ /* 0x000fe20000000025 */
[----:B------:R-:W-:-:S04]  /*1820*/  LOP3.LUT R8, R40, 0xf000f, RZ, 0xc0, !PT ;  /* 0x000f000f28087812 */ /* 0x000fc800078ec0ff */
[----:B------:R-:W-:Y:S02]  /*1830*/  LOP3.LUT R9, R8, 0x64006400, RZ, 0xfc, !PT ;  /* 0x6400640008097812 */ /* 0x000fe400078efcff */
[----:B------:R-:W-:-:S03]  /*1840*/  LOP3.LUT R8, R10, 0xf000f, RZ, 0xc0, !PT ;  /* 0x000f000f0a087812 */ /* 0x000fc600078ec0ff */
[----:B------:R-:W-:Y:S01]  /*1850*/  HADD2 R37, R9, R6 ;  /* 0x0000000609257230 */ /* 0x000fe20000000000 */
[----:B------:R-:W-:Y:S02]  /*1860*/  LOP3.LUT R9, R8, 0x64006400, RZ, 0xfc, !PT ;  /* 0x6400640008097812 */ /* 0x000fe400078efcff */
[----:B------:R-:W-:Y:S01]  /*1870*/  LOP3.LUT R8, R10, 0xf000f0, RZ, 0xc0, !PT ;  /* 0x00f000f00a087812 */ /* 0x000fe200078ec0ff */
[----:B------:R-:W-:-:S03]  /*1880*/  HFMA2 R37, R37, R14, R41 ;  /* 0x0000000e25257231 */ /* 0x000fc60000000029 */
[----:B------:R-:W-:Y:S01]  /*1890*/  HFMA2.MMA R9, R9, 1, 1, R20 ;  /* 0x3c003c0009097835 */ /* 0x000fe20000000014 */
[----:B------:R-:W-:-:S06]  /*18a0*/  LOP3.LUT R8, R8, 0x64006400, RZ, 0xfc, !PT ;  /* 0x6400640008087812 */ /* 0x000fcc00078efcff */
[----:B------:R-:W-:Y:S01]  /*18b0*/  HFMA2.MMA R41, R8, 0.0625, 0.0625, R21 ;  /* 0x2c002c0008297835 */ /* 0x000fe20000000015 */
[----:B------:R-:W-:Y:S02]  /*18c0*/  LOP3.LUT R8, R42, 0xf000f, RZ, 0xc0, !PT ;  /* 0x000f000f2a087812 */ /* 0x000fe400078ec0ff */
[----:B------:R-:W-:-:S06]  /*18d0*/  HFMA2 R9, R9, R12, RZ.H0_H0 ;  /* 0x0000000c09097231 */ /* 0x000fcc00000400ff */
[----:B------:R-:W-:Y:S01]  /*18e0*/  HFMA2.MMA R41, R41, R13, R9 ;  /* 0x0000000d29297235 */ /* 0x000fe20000000009 */
[----:B------:R-:W-:Y:S02]  /*18f0*/  LOP3.LUT R9, R8, 0x64006400, RZ, 0xfc, !PT ;  /* 0x6400640008097812 */ /* 0x000fe400078efcff */
[----:B------:R-:W-:-:S03]  /*1900*/  LOP3.LUT R8, R11, 0xf000f, RZ, 0xc0, !PT ;  /* 0x000f000f0b087812 */ /* 0x000fc600078ec0ff */
[----:B------:R-:W-:Y:S01]  /*1910*/  HADD2 R9, R9, R20 ;  /* 0x0000001409097230 */ /* 0x000fe20000000000 */
[----:B------:R-:W-:-:S03]  /*1920*/  LOP3.LUT R8, R8, 0x64006400, RZ, 0xfc, !PT ;  /* 0x6400640008087812 */ /* 0x000fc600078efcff */
[----:B------:R-:W-:-:S03]  /*1930*/  HFMA2 R41, R9, R14, R41 ;  /* 0x0000000e09297231 */ /* 0x000fc60000000029 */
[----:B------:R-:W-:-:S08]  /*1940*/  HFMA2.MMA R8, R8, 1, 1, R23 ;  /* 0x3c003c0008087835 */ /* 0x000fd00000000017 */
[----:B------:R-:W-:Y:S01]  /*1950*/  HFMA2.MMA R12, R8, R12, RZ ;  /* 0x0000000c080c7235 */ /* 0x000fe200000000ff */
[----:B------:R-:W-:-:S04]  /*1960*/  LOP3.LUT R8, R11, 0xf000f0, RZ, 0xc0, !PT ;  /* 0x00f000f00b087812 */ /* 0x000fc800078ec0ff */
[----:B------:R-:W-:-:S05]  /*1970*/  LOP3.LUT R9, R8, 0x64006400, RZ, 0xfc, !PT ;  /* 0x6400640008097812 */ /* 0x000fca00078efcff */
[----:B------:R-:W-:-:S06]  /*1980*/  HFMA2 R9, R9, 0.0625, 0.0625, R24 ;  /* 0x2c002c0009097831 */ /* 0x000fcc0000000018 */
[----:B------:R-:W-:Y:S01]  /*1990*/  HFMA2.MMA R9, R9, R13, R12 ;  /* 0x0000000d09097235 */ /* 0x000fe2000000000c */
[----:B------:R-:W-:-:S04]  /*19a0*/  SHF.R.U32.HI R12, RZ, 0x8, R11 ;  /* 0x00000008ff0c7819 */ /* 0x000fc8000001160b */
[----:B------:R-:W-:-:S04]  /*19b0*/  LOP3.LUT R8, R12, 0xf000f, RZ, 0xc0, !PT ;  /* 0x000f000f0c087812 */ /* 0x000fc800078ec0ff */
[----:B------:R-:W-:-:S05]  /*19c0*/  LOP3.LUT R8, R8, 0x64006400, RZ, 0xfc, !PT ;  /* 0x6400640008087812 */ /* 0x000fca00078efcff */
[----:B------:R-:W-:-:S04]  /*19d0*/  HADD2 R8, R8, R23 ;  /* 0x0000001708087230 */ /* 0x000fc80000000000 */
[----:B------:R-:W-:Y:S02]  /*19e0*/  HFMA2 R14, R8, R14, R9 ;  /* 0x0000000e080e7231 */ /* 0x000fe40000000009 */
[----:B------:R-:W-:-:S04]  /*19f0*/  IMAD.WIDE R8, R43, 0x4, R44 ;  /* 0x000000042b087825 */ /* 0x000fc800078e022c */
[----:B------:R-:W-:-:S06]  /*1a00*/  IMAD.WIDE R8, R43, 0x4, R8 ;  /* 0x000000042b087825 */ /* 0x000fcc00078e0208 */
[----:B------:R-:W2:Y:S01]  /*1a10*/  LDG.E.128.CONSTANT R8, desc[UR6][R8.64] ;  /* 0x0000000608087981 */ /* 0x000ea2000c1e9d00 */
[----:B------:R-:W-:Y:S01]  /*1a20*/  LOP3.LUT R32, R32, 0xf000f0, RZ, 0xc0, !PT ;  /* 0x00f000f020207812 */ /* 0x000fe200078ec0ff */
[----:B------:R-:W-:Y:S01]  /*1a30*/  HFMA2 R38, R19, R3, R38 ;  /* 0x0000000313267231 */ /* 0x000fe20000000026 */
[----:B------:R-:W-:Y:S01]  /*1a40*/  LOP3.LUT R40, R40, 0xf000f0, RZ, 0xc0, !PT ;  /* 0x00f000f028287812 */ /* 0x000fe200078ec0ff */
[----:B------:R-:W-:Y:S01]  /*1a50*/  HFMA2.MMA R16, R16, R2, R39 ;  /* 0x0000000210107235 */ /* 0x000fe20000000027 */
[----:B------:R-:W-:Y:S02]  /*1a60*/  LOP3.LUT R32, R32, 0x64006400, RZ, 0xfc, !PT ;  /* 0x6400640020207812 */ /* 0x000fe400078efcff */
[----:B------:R-:W-:Y:S02]  /*1a70*/  LOP3.LUT R42, R42, 0xf000f0, RZ, 0xc0, !PT ;  /* 0x00f000f02a2a7812 */ /* 0x000fe400078ec0ff */
[----:B------:R-:W-:Y:S02]  /*1a80*/  LOP3.LUT R40, R40, 0x64006400, RZ, 0xfc, !PT ;  /* 0x6400640028287812 */ /* 0x000fe400078efcff */
[----:B------:R-:W-:Y:S01]  /*1a90*/  HFMA2.MMA R32, R32, 0.0625, 0.0625, R5 ;  /* 0x2c002c0020207835 */ /* 0x000fe20000000005 */
[----:B------:R-:W-:-:S02]  /*1aa0*/  LOP3.LUT R42, R42, 0x64006400, RZ, 0xfc, !PT ;  /* 0x640064002a2a7812 */ /* 0x000fc400078efcff */
[----:B------:R-:W-:Y:S01]  /*1ab0*/  LOP3.LUT R12, R12, 0xf000f0, RZ, 0xc0, !PT ;  /* 0x00f000f00c0c7812 */ /* 0x000fe200078ec0ff */
[----:B------:R-:W-:-:S03]  /*1ac0*/  HFMA2.MMA R40, R40, 0.0625, 0.0625, R7 ;  /* 0x2c002c0028287835 */ /* 0x000fc60000000007 */
[----:B------:R-:W-:Y:S01]  /*1ad0*/  LOP3.LUT R13, R12, 0x64006400, RZ, 0xfc, !PT ;  /* 0x640064000c0d7812 */ /* 0x000fe200078efcff */
[----:B------:R-:W-:Y:S02]  /*1ae0*/  HFMA2.MMA R42, R42, 0.0625, 0.0625, R21 ;  /* 0x2c002c002a2a7835 */ /* 0x000fe40000000015 */
[-C--:B------:R-:W-:Y:S02]  /*1af0*/  HFMA2 R18, R32, R15.reuse, R18 ;  /* 0x0000000f20127231 */ /* 0x080fe40000000012 */
[----:B------:R-:W-:Y:S02]  /*1b00*/  HFMA2 R32, R13, 0.0625, 0.0625, R24 ;  /* 0x2c002c000d207831 */ /* 0x000fe40000000018 */
[-C--:B------:R-:W-:Y:S02]  /*1b10*/  HFMA2 R37, R40, R15.reuse, R37 ;  /* 0x0000000f28257231 */ /* 0x080fe40000000025 */
[----:B------:R-:W-:Y:S01]  /*1b20*/  HFMA2.MMA R41, R42, R15, R41 ;  /* 0x0000000f2a297235 */ /* 0x000fe20000000029 */
[----:B------:R-:W-:Y:S01]  /*1b30*/  HFMA2 R32, R32, R15, R14 ;  /* 0x0000000f20207231 */ /* 0x000fe2000000000e */
[----:B------:R-:W-:Y:S01]  /*1b40*/  HFMA2.MMA R18, R18, R26, R36 ;  /* 0x0000001a12127235 */ /* 0x000fe20000000024 */
[----:B------:R-:W0:Y:S01]  /*1b50*/  LDS.128 R12, [UR4+0x30] ;  /* 0x00003004ff0c7984 */ /* 0x000e220008000c00 */
[----:B------:R-:W-:-:S02]  /*1b60*/  HFMA2 R37, R37, R0, R17 ;  /* 0x0000000025257231 */ /* 0x000fc40000000011 */
[----:B------:R-:W-:Y:S02]  /*1b70*/  HFMA2 R32, R32, R3, R38 ;  /* 0x0000000320207231 */ /* 0x000fe40000000026 */
[----:B------:R-:W-:Y:S01]  /*1b80*/  HFMA2.MMA R16, R41, R2, R16 ;  /* 0x0000000229107235 */ /* 0x000fe20000000010 */
[C---:B--2---:R-:W-:Y:S02]  /*1b90*/  LOP3.LUT R19, R8.reuse, 0xf000f, RZ, 0xc0, !PT ;  /* 0x000f000f08137812 */ /* 0x044fe400078ec0ff */
[----:B------:R-:W-:Y:S02]  /*1ba0*/  LOP3.LUT R39, R8, 0xf000f0, RZ, 0xc0, !PT ;  /* 0x00f000f008277812 */ /* 0x000fe400078ec0ff */
[----:B------:R-:W-:Y:S02]  /*1bb0*/  LOP3.LUT R19, R19, 0x64006400, RZ, 0xfc, !PT ;  /* 0x6400640013137812 */ /* 0x000fe400078efcff */
[----:B------:R-:W-:Y:S02]  /*1bc0*/  LOP3.LUT R40, R39, 0x64006400, RZ, 0xfc, !PT ;  /* 0x6400640027287812 */ /* 0x000fe400078efcff */
[----:B------:R-:W-:Y:S01]  /*1bd0*/  LOP3.LUT R39, R9, 0xf000f, RZ, 0xc0, !PT ;  /* 0x000f000f09277812 */ /* 0x000fe200078ec0ff */
[----:B------:R-:W-:Y:S01]  /*1be0*/  HADD2 R19, R19, R4 ;  /* 0x0000000413137230 */ /* 0x000fe20000000000 */
[----:B------:R-:W-:-:S02]  /*1bf0*/  LOP3.LUT R42, R10, 0xf000f0, RZ, 0xc0, !PT ;  /* 0x00f000f00a2a7812 */ /* 0x000fc400078ec0ff */
[----:B------:R-:W-:Y:S01]  /*1c00*/  HFMA2.MMA R40, R40, 0.0625, 0.0625, R5 ;  /* 0x2c002c0028287835 */ /* 0x000fe20000000005 */
[----:B------:R-:W-:Y:S01]  /*1c10*/  LOP3.LUT R39, R39, 0x64006400, RZ, 0xfc, !PT ;  /* 0x6400640027277812 */ /* 0x000fe200078efcff */
[----:B0-----:R-:W-:Y:S01]  /*1c20*/  HFMA2 R19, R19, R12, RZ.H0_H0 ;  /* 0x0000000c13137231 */ /* 0x001fe200000400ff */
[----:B------:R-:W-:Y:S02]  /*1c30*/  LOP3.LUT R42, R42, 0x64006400, RZ, 0xfc, !PT ;  /* 0x640064002a2a7812 */ /* 0x000fe400078efcff */
[----:B------:R-:W-:Y:S01]  /*1c40*/  SHF.R.U32.HI R8, RZ, 0x8, R8 ;  /* 0x00000008ff087819 */ /* 0x000fe20000011608 */
[----:B------:R-:W-:Y:S02]  /*1c50*/  HADD2 R39, R39, R6 ;  /* 0x0000000627277230 */ /* 0x000fe40000000000 */
[----:B------:R-:W-:Y:S01]  /*1c60*/  HFMA2.MMA R19, R40, R13, R19 ;  /* 0x0000000d28137235 */ /* 0x000fe20000000013 */
[----:B------:R-:W-:Y:S01]  /*1c70*/  LOP3.LUT R40, R9, 0xf000f0, RZ, 0xc0, !PT ;  /* 0x00f000f009287812 */ /* 0x000fe200078ec0ff */
[----:B------:R-:W-:Y:S01]  /*1c80*/  HFMA2.MMA R42, R42, 0.0625, 0.0625, R21 ;  /* 0x2c002c002a2a7835 */ /* 0x000fe20000000015 */
[----:B------:R-:W-:Y:S01]  /*1c90*/  SHF.R.U32.HI R9, RZ, 0x8, R9 ;  /* 0x00000008ff097819 */ /* 0x000fe20000011609 */
[----:B------:R-:W-:Y:S01]  /*1ca0*/  HFMA2.MMA R39, R39, R12, RZ ;  /* 0x0000000c27277235 */ /* 0x000fe200000000ff */
[----:B------:R-:W-:-:S05]  /*1cb0*/  LOP3.LUT R40, R40, 0x64006400, RZ, 0xfc, !PT ;  /* 0x6400640028287812 */ /* 0x000fca00078efcff */
[----:B------:R-:W-:-:S04]  /*1cc0*/  HFMA2 R40, R40, 0.0625, 0.0625, R7 ;  /* 0x2c002c0028287831 */ /* 0x000fc80000000007 */
[----:B------:R-:W-:Y:S01]  /*1cd0*/  HFMA2 R40, R40, R13, R39 ;  /* 0x0000000d28287231 */ /* 0x000fe20000000027 */
[----:B------:R-:W-:Y:S02]  /*1ce0*/  LOP3.LUT R39, R10, 0xf000f, RZ, 0xc0, !PT ;  /* 0x000f000f0a277812 */ /* 0x000fe400078ec0ff */
[----:B------:R-:W-:Y:S02]  /*1cf0*/  SHF.R.U32.HI R10, RZ, 0x8, R10 ;  /* 0x00000008ff0a7819 */ /* 0x000fe4000001160a */
[----:B------:R-:W-:-:S05]  /*1d00*/  LOP3.LUT R39, R39, 0x64006400, RZ, 0xfc, !PT ;  /* 0x6400640027277812 */ /* 0x000fca00078efcff */
[----:B------:R-:W-:-:S04]  /*1d10*/  HADD2 R39, R39, R20 ;  /* 0x0000001427277230 */ /* 0x000fc80000000000 */
[----:B------:R-:W-:-:S06]  /*1d20*/  HFMA2 R39, R39, R12, RZ.H0_H0 ;  /* 0x0000000c27277231 */ /* 0x000fcc00000400ff */
[----:B------:R-:W-:Y:S01]  /*1d30*/  HFMA2.MMA R39, R42, R13, R39 ;  /* 0x0000000d2a277235 */ /* 0x000fe20000000027 */
[----:B------:R-:W-:-:S04]  /*1d40*/  LOP3.LUT R42, R11, 0xf000f, RZ, 0xc0, !PT ;  /* 0x000f000f0b2a7812 */ /* 0x000fc800078ec0ff */
[----:B------:R-:W-:-:S05]  /*1d50*/  LOP3.LUT R42, R42, 0x64006400, RZ, 0xfc, !PT ;  /* 0x640064002a2a7812 */ /* 0x000fca00078efcff */
[----:B------:R-:W-:-:S04]  /*1d60*/  HADD2 R42, R42, R23 ;  /* 0x000000172a2a7230 */ /* 0x000fc80000000000 */
[----:B------:R-:W-:Y:S01]  /*1d70*/  HFMA2 R12, R42, R12, RZ.H0_H0 ;  /* 0x0000000c2a0c7231 */ /* 0x000fe200000400ff */
[----:B------:R-:W-:Y:S02]  /*1d80*/  LOP3.LUT R42, R11, 0xf000f0, RZ, 0xc0, !PT ;  /* 0x00f000f00b2a7812 */ /* 0x000fe400078ec0ff */
[----:B------:R-:W-:Y:S02]  /*1d90*/  SHF.R.U32.HI R11, RZ, 0x8, R11 ;  /* 0x00000008ff0b7819 */ /* 0x000fe4000001160b */
[----:B------:R-:W-:-:S06]  /*1da0*/  LOP3.LUT R43, R42, 0x64006400, RZ, 0xfc, !PT ;  /* 0x640064002a2b7812 */ /* 0x000fcc00078efcff */
[----:B------:R-:W-:-:S10]  /*1db0*/  HFMA2.MMA R43, R43, 0.0625, 0.0625, R24 ;  /* 0x2c002c002b2b7835 */ /* 0x000fd40000000018 */
[----:B------:R-:W-:Y:S01]  /*1dc0*/  HFMA2 R13, R43, R13, R12 ;  /* 0x0000000d2b0d7231 */ /* 0x000fe2000000000c */
[C---:B------:R-:W-:Y:S02]  /*1dd0*/  LOP3.LUT R12, R8.reuse, 0xf000f, RZ, 0xc0, !PT ;  /* 0x000f000f080c7812 */ /* 0x040fe400078ec0ff */
[----:B------:R-:W-:Y:S02]  /*1de0*/  LOP3.LUT R8, R8, 0xf000f0, RZ, 0xc0, !PT ;  /* 0x00f000f008087812 */ /* 0x000fe400078ec0ff */
[----:B------:R-:W-:Y:S02]  /*1df0*/  LOP3.LUT R17, R12, 0x64006400, RZ, 0xfc, !PT ;  /* 0x640064000c117812 */ /* 0x000fe400078efcff */
[----:B------:R-:W-:Y:S02]  /*1e00*/  LOP3.LUT R12, R9, 0xf000f, RZ, 0xc0, !PT ;  /* 0x000f000f090c7812 */ /* 0x000fe400078ec0ff */
[----:B------:R-:W-:Y:S01]  /*1e10*/  LOP3.LUT R8, R8, 0x64006400, RZ, 0xfc, !PT ;  /* 0x6400640008087812 */ /* 0x000fe200078efcff */
[----:B------:R-:W-:Y:S01]  /*1e20*/  HADD2 R17, R17, R4 ;  /* 0x0000000411117230 */ /* 0x000fe20000000000 */
[----:B------:R-:W-:-:S02]  /*1e30*/  LOP3.LUT R41, R12, 0x64006400, RZ, 0xfc, !PT ;  /* 0x640064000c297812 */ /* 0x000fc400078efcff */
[----:B------:R-:W-:Y:S02]  /*1e40*/  LOP3.LUT R12, R10, 0xf000f, RZ, 0xc0, !PT ;  /* 0x000f000f0a0c7812 */ /* 0x000fe400078ec0ff */
[----:B------:R-:W-:Y:S01]  /*1e50*/  HFMA2.MMA R8, R8, 0.0625, 0.0625, R5 ;  /* 0x2c002c0008087835 */ /* 0x000fe20000000005 */
[----:B------:R-:W-:Y:S01]  /*1e60*/  LOP3.LUT R9, R9, 0xf000f0, RZ, 0xc0, !PT ;  /* 0x00f000f009097812 */ /* 0x000fe200078ec0ff */
[----:B------:R-:W-:Y:S01]  /*1e70*/  HFMA2.MMA R19, R17, R14, R19 ;  /* 0x0000000e11137235 */ /* 0x000fe20000000013 */
[----:B------:R-:W-:Y:S01]  /*1e80*/  LOP3.LUT R17, R12, 0x64006400, RZ, 0xfc, !PT ;  /* 0x640064000c117812 */ /* 0x000fe200078efcff */
[----:B------:R-:W-:Y:S01]  /*1e90*/  HADD2 R41, R41, R6 ;  /* 0x0000000629297230 */ /* 0x000fe20000000000 */
[C---:B------:R-:W-:Y:S02]  /*1ea0*/  LOP3.LUT R12, R11.reuse, 0xf000f, RZ, 0xc0, !PT ;  /* 0x000f000f0b0c7812 */ /* 0x040fe400078ec0ff */
[----:B------:R-:W-:Y:S01]  /*1eb0*/  LOP3.LUT R11, R11, 0xf000f0, RZ, 0xc0, !PT ;  /* 0x00f000f00b0b7812 */ /* 0x000fe200078ec0ff */
[----:B------:R-:W-:Y:S01]  /*1ec0*/  HFMA2 R40, R41, R14, R40 ;  /* 0x0000000e29287231 */ /* 0x000fe20000000028 */
[----:B------:R-:W-:Y:S01]  /*1ed0*/  LOP3.LUT R36, R12, 0x64006400, RZ, 0xfc, !PT ;  /* 0x640064000c247812 */ /* 0x000fe200078efcff */
[----:B------:R-:W-:Y:S01]  /*1ee0*/  HFMA2.MMA R17, R17, 1, 1, R20 ;  /* 0x3c003c0011117835 */ /* 0x000fe20000000014 */
[----:B------:R-:W-:-:S02]  /*1ef0*/  LOP3.LUT R12, R10, 0xf000f0, RZ, 0xc0, !PT ;  /* 0x00f000f00a0c7812 */ /* 0x000fc400078ec0ff */
[----:B------:R-:W-:Y:S01]  /*1f00*/  LOP3.LUT R10, R9, 0x64006400, RZ, 0xfc, !PT ;  /* 0x64006400090a7812 */ /* 0x000fe200078efcff */
[----:B------:R-:W-:Y:S01]  /*1f10*/  HADD2 R36, R36, R23 ;  /* 0x0000001724247230 */ /* 0x000fe20000000000 */
[----:B------:R-:W-:Y:S01]  /*1f20*/  LOP3.LUT R12, R12, 0x64006400, RZ, 0xfc, !PT ;  /* 0x640064000c0c7812 */ /* 0x000fe200078efcff */
[----:B------:R-:W-:Y:S01]  /*1f30*/  HFMA2.MMA R9, R8, R15, R19 ;  /* 0x0000000f08097235 */ /* 0x000fe20000000013 */
[----:B------:R-:W-:Y:S01]  /*1f40*/  LOP3.LUT R11, R11, 0x64006400, RZ, 0xfc, !PT ;  /* 0x640064000b0b7812 */ /* 0x000fe200078efcff */
[----:B------:R-:W-:Y:S01]  /*1f50*/  HFMA2.MMA R39, R17, R14, R39 ;  /* 0x0000000e11277235 */ /* 0x000fe20000000027 */
[----:B------:R-:W-:Y:S02]  /*1f60*/  HFMA2 R13, R36, R14, R13 ;  /* 0x0000000e240d7231 */ /* 0x000fe4000000000d */
[----:B------:R-:W-:Y:S01]  /*1f70*/  HFMA2.MMA R12, R12, 0.0625, 0.0625, R21 ;  /* 0x2c002c000c0c7835 */ /* 0x000fe20000000015 */
[----:B------:R-:W-:Y:S02]  /*1f80*/  HFMA2 R10, R10, 0.0625, 0.0625, R7 ;  /* 0x2c002c000a0a7831 */ /* 0x000fe40000000007 */
[----:B------:R-:W-:Y:S01]  /*1f90*/  HFMA2 R11, R11, 0.0625, 0.0625, R24 ;  /* 0x2c002c000b0b7831 */ /* 0x000fe20000000018 */
[----:B------:R-:W-:Y:S01]  /*1fa0*/  HFMA2.MMA R43, R9, R26, R18 ;  /* 0x0000001a092b7235 */ /* 0x000fe20000000012 */
[----:B------:R-:W-:-:S02]  /*1fb0*/  HFMA2 R10, R10, R15, R40 ;  /* 0x0000000f0a0a7231 */ /* 0x000fc40000000028 */
[----:B------:R-:W-:Y:S01]  /*1fc0*/  HFMA2 R11, R11, R15, R13 ;  /* 0x0000000f0b0b7231 */ /* 0x000fe2000000000d */
[----:B------:R-:W-:Y:S01]  /*1fd0*/  HFMA2.MMA R8, R12, R15, R39 ;  /* 0x0000000f0c087235 */ /* 0x000fe20000000027 */
[----:B------:R-:W-:Y:S02]  /*1fe0*/  HFMA2 R37, R10, R0, R37 ;  /* 0x000000000a257231 */ /* 0x000fe40000000025 */
[----:B------:R-:W-:-:S05]  /*1ff0*/  HFMA2 R32, R11, R3, R32 ;  /* 0x000000030b207231 */ /* 0x000fca0000000020 */
[----:B------:R-:W-:-:S11]  /*2000*/  HFMA2.MMA R39, R8, R2, R16 ;  /* 0x0000000208277235 */ /* 0x000fd60000000010 */
.L_x_124:
[----:B------:R-:W0:Y:S01]  /*2010*/  LDC R8, c[0x0][0x23c] ;  /* 0x00008f00ff087b82 */ /* 0x000e220000000800 */
[----:B------:R-:W-:Y:S01]  /*2020*/  VIADD R30, R30, 0x20 ;  /* 0x000000201e1e7836 */ /* 0x000fe20000000000 */
[----:B------:R-:W-:Y:S01]  /*2030*/  UIADD3 UR4, UR4, 0x40, URZ ;  /* 0x0000004004047890 */ /* 0x000fe2000fffe03f */
[----:B------:R-:W-:-:S03]  /*2040*/  VIADD R22, R22, 0x20 ;  /* 0x0000002016167836 */ /* 0x000fc60000000000 */
[----:B------:R-:W-:Y:S01]  /*2050*/  ISETP.GE.AND P0, PT, R30, R33, PT ;  /* 0x000000211e00720c */ /* 0x000fe20003f06270 */
[----:B0-----:R-:W-:-:S04]  /*2060*/  IMAD.WIDE R44, R8, 0x10, R44 ;  /* 0x00000010082c7825 */ /* 0x001fc800078e022c */
[----:B------:R-:W-:-:S08]  /*2070*/  IMAD.WIDE R34, R8, 0x10, R34 ;  /* 0x0000001008227825 */ /* 0x000fd000078e0222 */
[----:B------:R-:W-:Y:S05]  /*2080*/  @!P0 BRA `(.L_x_125) ;  /* 0xffffffe800688947 */ /* 0x000fea000383ffff */
.L_x_122:
[----:B------:R-:W-:Y:S05]  /*2090*/  @P1 EXIT ;  /* 0x000000000000194d */ /* 0x000fea0003800000 */
[----:B------:R-:W0:Y:S01]  /*20a0*/  S2UR UR4, SR_CTAID.Y ;  /* 0x00000000000479c3 */ /* 0x000e220000002600 */
[----:B------:R-:W-:Y:S02]  /*20b0*/  HADD2 R43, R43.H0_H0, R43.H1_H1 ;  /* 0x3000002b2b2b7230 */ /* 0x000fe40000000800 */
[----:B------:R-:W-:-:S05]  /*20c0*/  HADD2 R37, R37.H0_H0, R37.H1_H1 ;  /* 0x3000002525257230 */ /* 0x000fca0000000800 */
[----:B------:R-:W1:Y:S01]  /*20d0*/  LDC.64 R2, c[0x0][0x230] ;  /* 0x00008c00ff027b82 */ /* 0x000e620000000a00 */
[----:B------:R-:W-:Y:S01]  /*20e0*/  PRMT R43, R43, 0x5410, R37 ;  /* 0x000054102b2b7816 */ /* 0x000fe20000000025 */
[----:B0-----:R-:W-:-:S04]  /*20f0*/  IMAD R5, R8, UR4, R31 ;  /* 0x0000000408057c24 */ /* 0x001fc8000f8e021f */
        /* <DEDUP_REMOVED lines=12> */
.L_x_129:
[----:B------:R-:W0:Y:S02]  /*21c0*/  LDS R2, [R0] ;  /* 0x0000000000027984 */ /* 0x000e240000000800 */
[----:B0-----:R-:W-:-:S10]  /*21d0*/  HFMA2.MMA R3, R2, 1, 1, R43 ;  /* 0x3c003c0002037835 */ /* 0x001fd4000000002b */
[----:B------:R-:W0:Y:S02]  /*21e0*/  ATOMS.CAST.SPIN R3, [R0], R2, R3 ;  /* 0x000000020003738d */ /* 0x000e240001800003 */
[----:B0-----:R-:W-:-:S13]  /*21f0*/  ISETP.EQ.U32.AND P0, PT, R3, 0x1, PT ;  /* 0x000000010300780c */ /* 0x001fda0003f02070 */
[----:B------:R-:W-:Y:S05]  /*2200*/  @!P0 BRA `(.L_x_129) ;  /* 0xfffffffc00ec8947 */ /* 0x000fea000383ffff */
[----:B------:R-:W-:Y:S05]  /*2210*/  BRA `(.L_x_127) ;  /* 0x00000000000c7947 */ /* 0x000fea0003800000 */
.L_x_128:
[----:B------:R-:W2:Y:S02]  /*2220*/  LD.E R0, desc[UR6][R4.64] ;  /* 0x0000000604007980 */ /* 0x000ea4000c101900 */
[----:B--2---:R-:W-:-:S05]  /*2230*/  IMAD.IADD R3, R43, 0x1, R0 ;  /* 0x000000012b037824 */ /* 0x004fca00078e0200 */
[----:B------:R0:W-:Y:S02]  /*2240*/  ST.E desc[UR6][R4.64], R3 ;  /* 0x0000000304007985 */ /* 0x0001e4000c101906 */
.L_x_127:
[----:B------:R-:W-:Y:S05]  /*2250*/  BSYNC B0 ;  /* 0x0000000000007941 */ /* 0x000fea0003800000 */
.L_x_126:
[----:B------:R1:W-:Y:S02]  /*2260*/  ATOM.E.ADD.F16x2.RN.STRONG.GPU P0, RZ, desc[UR6][R4.64+0x4], R39 ;  /* 0x0000042704ff79a2 */ /* 0x0003e4000810e1c6 */
[----:B-1----:R-:W-:Y:S05]  /*2270*/  @P0 EXIT ;  /* 0x000000000000094d */ /* 0x002fea0003800000 */
[----:B------:R-:W1:Y:S02]  /*2280*/  QSPC.E.S P0, RZ, [R4+0x4] ;  /* 0x0000040004ff73aa */ /* 0x000e640000000500 */
[----:B-1----:R-:W-:Y:S05]  /*2290*/  @!P0 BRA `(.L_x_130) ;  /* 0x0000000000248947 */ /* 0x002fea0003800000 */
[----:B------:R-:W-:Y:S01]  /*22a0*/  IMAD.MOV.U32 R2, RZ, RZ, R4 ;  /* 0x000000ffff027224 */ /* 0x000fe200078e0004 */
[----:B------:R-:W-:-:S04]  /*22b0*/  PRMT R39, R39, 0x5410, R32 ;  /* 0x0000541027277816 */ /* 0x000fc80000000020 */
[----:B------:R-:W-:-:S07]  /*22c0*/  MOV R0, R2 ;  /* 0x0000000200007202 */ /* 0x000fce0000000f00 */
.L_x_131:
[----:B------:R-:W0:Y:S02]  /*22d0*/  LDS R2, [R0+0x4] ;  /* 0x0000040000027984 */ /* 0x000e240000000800 */
[----:B0-----:R-:W-:-:S06]  /*22e0*/  HADD2 R3, R2, R39 ;  /* 0x0000002702037230 */ /* 0x001fcc0000000000 */
[----:B------:R-:W0:Y:S02]  /*22f0*/  ATOMS.CAST.SPIN R3, [R0+0x4], R2, R3 ;  /* 0x000004020003738d */ /* 0x000e240001800003 */
[----:B0-----:R-:W-:-:S13]  /*2300*/  ISETP.EQ.U32.AND P0, PT, R3, 0x1, PT ;  /* 0x000000010300780c */ /* 0x001fda0003f02070 */
[----:B------:R-:W-:Y:S05]  /*2310*/  @!P0 BRA `(.L_x_131) ;  /* 0xfffffffc00ec8947 */ /* 0x000fea000383ffff */
[----:B------:R-:W-:Y:S05]  /*2320*/  EXIT ;  /* 0x000000000000794d */ /* 0x000fea0003800000 */
.L_x_130:
[----:B------:R-:W0:Y:S02]  /*2330*/  LD.E R0, desc[UR6][R4.64+0x4] ;  /* 0x0000040604007980 */ /* 0x000e24000c101900 */
[----:B0-----:R-:W-:-:S05]  /*2340*/  IMAD.IADD R3, R39, 0x1, R0 ;  /* 0x0000000127037824 */ /* 0x001fca00078e0200 */
[----:B------:R-:W-:Y:S01]  /*2350*/  ST.E desc[UR6][R4.64+0x4], R3 ;  /* 0x0000040304007985 */ /* 0x000fe2000c101906 */
[----:B------:R-:W-:Y:S05]  /*2360*/  EXIT ;  /* 0x000000000000794d */ /* 0x000fea0003800000 */
.L_x_132:
        /* <DEDUP_REMOVED lines=9> */
.L_x_136:


//--------------------- .nv.shared._Z28gemm_half_q_half_gptq_kernelILi4ELb0ELb0EEvPK6__halfPKjS4_S2_PS0_iiiiiPKtibS2_i --------------------------
	.section	.nv.shared._Z28gemm_half_q_half_gptq_kernelILi4ELb0ELb0EEvPK6__halfPKjS4_S2_PS0_iiiiiPKtibS2_i,"aw",@nobits
	.sectionflags	@""
	.align	2
.nv.shared._Z28gemm_half_q_half_gptq_kernelILi4ELb0ELb0EEvPK6__halfPKjS4_S2_PS0_iiiiiPKtibS2_i:
	.zero		2048


//--------------------- .nv.shared.reserved.0     --------------------------
	.section	.nv.shared.reserved.0,"aw",@nobits
	.weak		__nv_reservedSMEM_offset_0_alias
	.size		__nv_reservedSMEM_offset_0_alias, 0, 0
	.other		__nv_reservedSMEM_offset_0_alias,@"STO_CUDA_RESERVED_SHARED STV_DEFAULT"
__nv_reservedSMEM_offset_0_alias:
	.zero		0


//--------------------- .nv.global                --------------------------
	.section	.nv.global,"aw",@nobits
.nv.global:
	.type		_ZN45_INTERNAL_73ab5138_14_unit_gptq_1_cu_beec7a664cuda3std3__48in_placeE,@object
	.size		_ZN45_INTERNAL_73ab5138_14_unit_gptq_1_cu_beec7a664cuda3std3__48in_placeE,(_ZN45_INTERNAL_73ab5138_14_unit_gptq_1_cu_beec7a664cuda3std6ranges3__45__cpo8distanceE - _ZN45_INTERNAL_73ab5138_14_unit_gptq_1_cu_beec7a664cuda3std3__48in_placeE)
_ZN45_INTERNAL_73ab5138_14_unit_gptq_1_cu_beec7a664cuda3std3__48in_placeE:
	.zero		1
	.type		_ZN45_INTERNAL_73ab5138_14_unit_gptq_1_cu_beec7a664cuda3std6ranges3__45__cpo8distanceE,@object
	.size		_ZN45_INTERNAL_73ab5138_14_unit_gptq_1_cu_beec7a664cuda3std6ranges3__45__cpo8distanceE,(_ZN45_INTERNAL_73ab5138_14_unit_gptq_1_cu_beec7a664cuda3std3__45__cpo6cbeginE - _ZN45_INTERNAL_73ab5138_14_unit_gptq_1_cu_beec7a664cuda3std6ranges3__45__cpo8distanceE)
_ZN45_INTERNAL_73ab5138_14_unit_gptq_1_cu_beec7a664cuda3std6ranges3__45__cpo8distanceE:
	.zero		1
	.type		_ZN45_INTERNAL_73ab5138_14_unit_gptq_1_cu_beec7a664cuda3std3__45__cpo6cbeginE,@object
	.size		_ZN45_INTERNAL_73ab5138_14_unit_gptq_1_cu_beec7a664cuda3std3__45__cpo6cbeginE,(_ZN45_INTERNAL_73ab5138_14_unit_gptq_1_cu_beec7a664cuda3std6ranges3__45__cpo7advanceE - _ZN45_INTERNAL_73ab5138_14_unit_gptq_1_cu_beec7a664cuda3std3__45__cpo6cbeginE)
_ZN45_INTERNAL_73ab5138_14_unit_gptq_1_cu_beec7a664cuda3std3__45__cpo6cbeginE:
	.zero		1
	.type		_ZN45_INTERNAL_73ab5138_14_unit_gptq_1_cu_beec7a664cuda3std6ranges3__45__cpo7advanceE,@object
	.size		_ZN45_INTERNAL_73ab5138_14_unit_gptq_1_cu_beec7a664cuda3std6ranges3__45__cpo7advanceE,(_ZN45_INTERNAL_73ab5138_14_unit_gptq_1_cu_beec7a664cuda3std3__45__cpo7crbeginE - _ZN45_INTERNAL_73ab5138_14_unit_gptq_1_cu_beec7a664cuda3std6ranges3__45__cpo7advanceE)
_ZN45_INTERNAL_73ab5138_14_unit_gptq_1_cu_beec7a664cuda3std6ranges3__45__cpo7advanceE:
	.zero		1
	.type		_ZN45_INTERNAL_73ab5138_14_unit_gptq_1_cu_beec7a664cuda3std3__45__cpo7crbeginE,@object
	.size		_ZN45_INTERNAL_73ab5138_14_unit_gptq_1_cu_beec7a664cuda3std3__45__cpo7crbeginE,(_ZN45_INTERNAL_73ab5138_14_unit_gptq_1_cu_beec7a664cuda3std6ranges3__45__cpo4dataE - _ZN45_INTERNAL_73ab5138_14_unit_gptq_1_cu_beec7a664cuda3std3__45__cpo7crbeginE)
_ZN45_INTERNAL_73ab5138_14_unit_gptq_1_cu_beec7a664cuda3std3__45__cpo7crbeginE:
	.zero		1
	.type		_ZN45_INTERNAL_73ab5138_14_unit_gptq_1_cu_beec7a664cuda3std6ranges3__45__cpo4dataE,@object
	.size		_ZN45_INTERNAL_73ab5138_14_unit_gptq_1_cu_beec7a664cuda3std6ranges3__45__cpo4dataE,(_ZN45_INTERNAL_73ab5138_14_unit_gptq_1_cu_beec7a664cuda3std6ranges3__45__cpo5beginE - _ZN45_INTERNAL_73ab5138_14_unit_gptq_1_cu_beec7a664cuda3std6ranges3__45__cpo4dataE)
_ZN45_INTERNAL_73ab5138_14_unit_gptq_1_cu_beec7a664cuda3std6ranges3__45__cpo4dataE:
	.zero		1
	.type		_ZN45_INTERNAL_73ab5138_14_unit_gptq_1_cu_beec7a664cuda3std6ranges3__45__cpo5beginE,@object
	.size		_ZN45_INTERNAL_73ab5138_14_unit_gptq_1_cu_beec7a664cuda3std6ranges3__45__cpo5beginE,(_ZN45_INTERNAL_73ab5138_14_unit_gptq_1_cu_beec7a664cuda3std3__447_GLOBAL__N__73ab5138_14_unit_gptq_1_cu_beec7a666ignoreE - _ZN45_INTERNAL_73ab5138_14_unit_gptq_1_cu_beec7a664cuda3std6ranges3__45__cpo5beginE)
_ZN45_INTERNAL_73ab5138_14_unit_gptq_1_cu_beec7a664cuda3std6ranges3__45__cpo5beginE:
	.zero		1
	.type		_ZN45_INTERNAL_73ab5138_14_unit_gptq_1_cu_beec7a664cuda3std3__447_GLOBAL__N__73ab5138_14_unit_gptq_1_cu_beec7a666ignoreE,@object
	.size		_ZN45_INTERNAL_73ab5138_14_unit_gptq_1_cu_beec7a664cuda3std3__447_GLOBAL__N__73ab5138_14_unit_gptq_1_cu_beec7a666ignoreE,(_ZN45_INTERNAL_73ab5138_14_unit_gptq_1_cu_beec7a664cuda3std6ranges3__45__cpo4sizeE - _ZN45_INTERNAL_73ab5138_14_unit_gptq_1_cu_beec7a664cuda3std3__447_GLOBAL__N__73ab5138_14_unit_gptq_1_cu_beec7a666ignoreE)
_ZN45_INTERNAL_73ab5138_14_unit_gptq_1_cu_beec7a664cuda3std3__447_GLOBAL__N__73ab5138_14_unit_gptq_1_cu_beec7a666ignoreE:
	.zero		1
	.type		_ZN45_INTERNAL_73ab5138_14_unit_gptq_1_cu_beec7a664cuda3std6ranges3__45__cpo4sizeE,@object
	.size		_ZN45_INTERNAL_73ab5138_14_unit_gptq_1_cu_beec7a664cuda3std6ranges3__45__cpo4sizeE,(_ZN45_INTERNAL_73ab5138_14_unit_gptq_1_cu_beec7a664cuda3std3__45__cpo5beginE - _ZN45_INTERNAL_73ab5138_14_unit_gptq_1_cu_beec7a664cuda3std6ranges3__45__cpo4sizeE)
_ZN45_INTERNAL_73ab5138_14_unit_gptq_1_cu_beec7a664cuda3std6ranges3__45__cpo4sizeE:
	.zero		1
	.type		_ZN45_INTERNAL_73ab5138_14_unit_gptq_1_cu_beec7a664cuda3std3__45__cpo5beginE,@object
	.size		_ZN45_INTERNAL_73ab5138_14_unit_gptq_1_cu_beec7a664cuda3std3__45__cpo5beginE,(_ZN45_INTERNAL_73ab5138_14_unit_gptq_1_cu_beec7a664cuda3std6ranges3__45__cpo6cbeginE - _ZN45_INTERNAL_73ab5138_14_unit_gptq_1_cu_beec7a664cuda3std3__45__cpo5beginE)
_ZN45_INTERNAL_73ab5138_14_unit_gptq_1_cu_beec7a664cuda3std3__45__cpo5beginE:
	.zero		1
	.type		_ZN45_INTERNAL_73ab5138_14_unit_gptq_1_cu_beec7a664cuda3std6ranges3__45__cpo6cbeginE,@object
	.size		_ZN45_INTERNAL_73ab5138_14_unit_gptq_1_cu_beec7a664cuda3std6ranges3__45__cpo6cbeginE,(_ZN45_INTERNAL_73ab5138_14_unit_gptq_1_cu_beec7a664cuda3std3__45__cpo6rbeginE - _ZN45_INTERNAL_73ab5138_14_unit_gptq_1_cu_beec7a664cuda3std6ranges3__45__cpo6cbeginE)
_ZN45_INTERNAL_73ab5138_14_unit_gptq_1_cu_beec7a664cuda3std6ranges3__45__cpo6cbeginE:
	.zero		1
	.type		_ZN45_INTERNAL_73ab5138_14_unit_gptq_1_cu_beec7a664cuda3std3__45__cpo6rbeginE,@object
	.size		_ZN45_INTERNAL_73ab5138_14_unit_gptq_1_cu_beec7a664cuda3std3__45__cpo6rbeginE,(_ZN45_INTERNAL_73ab5138_14_unit_gptq_1_cu_beec7a664cuda3std6ranges3__45__cpo4nextE - _ZN45_INTERNAL_73ab5138_14_unit_gptq_1_cu_beec7a664cuda3std3__45__cpo6rbeginE)
_ZN45_INTERNAL_73ab5138_14_unit_gptq_1_cu_beec7a664cuda3std3__45__cpo6rbeginE:
	.zero		1
	.type		_ZN45_INTERNAL_73ab5138_14_unit_gptq_1_cu_beec7a664cuda3std6ranges3__45__cpo4nextE,@object
	.size		_ZN45_INTERNAL_73ab5138_14_unit_gptq_1_cu_beec7a664cuda3std6ranges3__45__cpo4nextE,(_ZN45_INTERNAL_73ab5138_14_unit_gptq_1_cu_beec7a664cuda3std6ranges3__45__cpo4swapE - _ZN45_INTERNAL_73ab5138_14_unit_gptq_1_cu_beec7a664cuda3std6ranges3__45__cpo4nextE)
_ZN45_INTERNAL_73ab5138_14_unit_gptq_1_cu_beec7a664cuda3std6ranges3__45__cpo4nextE:
	.zero		1
	.type		_ZN45_INTERNAL_73ab5138_14_unit_gptq_1_cu_beec7a664cuda3std6ranges3__45__cpo4swapE,@object
	.size		_ZN45_INTERNAL_73ab5138_14_unit_gptq_1_cu_beec7a664cuda3std6ranges3__45__cpo4swapE,(_ZN45_INTERNAL_73ab5138_14_unit_gptq_1_cu_beec7a664cuda3std3__420unreachable_sentinelE - _ZN45_INTERNAL_73ab5138_14_unit_gptq_1_cu_beec7a664cuda3std6ranges3__45__cpo4swapE)
_ZN45_INTERNAL_73ab5138_14_unit_gptq_1_cu_beec7a664cuda3std6ranges3__45__cpo4swapE:
	.zero		1
	.type		_ZN45_INTERNAL_73ab5138_14_unit_gptq_1_cu_beec7a664cuda3std3__420unreachable_sentinelE,@object
	.size		_ZN45_INTERNAL_73ab5138_14_unit_gptq_1_cu_beec7a664cuda3std3__420unreachable_sentinelE,(_ZN45_INTERNAL_73ab5138_14_unit_gptq_1_cu_beec7a666thrust23THRUST_300001_SM_900_NS6system6detail10sequential3seqE - _ZN45_INTERNAL_73ab5138_14_unit_gptq_1_cu_beec7a664cuda3std3__420unreachable_sentinelE)
_ZN45_INTERNAL_73ab5138_14_unit_gptq_1_cu_beec7a664cuda3std3__420unreachable_sentinelE:
	.zero		1
	.type		_ZN45_INTERNAL_73ab5138_14_unit_gptq_1_cu_beec7a666thrust23THRUST_300001_SM_900_NS6system6detail10sequential3seqE,@object
	.size		_ZN45_INTERNAL_73ab5138_14_unit_gptq_1_cu_beec7a666thrust23THRUST_300001_SM_900_NS6system6detail10sequential3seqE,(_ZN45_INTERNAL_73ab5138_14_unit_gptq_1_cu_beec7a664cuda3std3__45__cpo4cendE - _ZN45_INTERNAL_73ab5138_14_unit_gptq_1_cu_beec7a666thrust23THRUST_300001_SM_900_NS6system6detail10sequential3seqE)
_ZN45_INTERNAL_73ab5138_14_unit_gptq_1_cu_beec7a666thrust23THRUST_300001_SM_900_NS6system6detail10sequential3seqE:
	.zero		1
	.type		_ZN45_INTERNAL_73ab5138_14_unit_gptq_1_cu_beec7a664cuda3std3__45__cpo4cendE,@object
	.size		_ZN45_INTERNAL_73ab5138_14_unit_gptq_1_cu_beec7a664cuda3std3__45__cpo4cendE,(_ZN45_INTERNAL_73ab5138_14_unit_gptq_1_cu_beec7a664cuda3std6ranges3__45__cpo9iter_swapE - _ZN45_INTERNAL_73ab5138_14_unit_gptq_1_cu_beec7a664cuda3std3__45__cpo4cendE)
_ZN45_INTERNAL_73ab5138_14_unit_gptq_1_cu_beec7a664cuda3std3__45__cpo4cendE:
	.zero		1
	.type		_ZN45_INTERNAL_73ab5138_14_unit_gptq_1_cu_beec7a664cuda3std6ranges3__45__cpo9iter_swapE,@object
	.size		_ZN45_INTERNAL_73ab5138_14_unit_gptq_1_cu_beec7a664cuda3std6ranges3__45__cpo9iter_swapE,(_ZN45_INTERNAL_73ab5138_14_unit_gptq_1_cu_beec7a664cuda3std3__45__cpo5crendE - _ZN45_INTERNAL_73ab5138_14_unit_gptq_1_cu_beec7a664cuda3std6ranges3__45__cpo9iter_swapE)
_ZN45_INTERNAL_73ab5138_14_unit_gptq_1_cu_beec7a664cuda3std6ranges3__45__cpo9iter_swapE:
	.zero		1
	.type		_ZN45_INTERNAL_73ab5138_14_unit_gptq_1_cu_beec7a664cuda3std3__45__cpo5crendE,@object
	.size		_ZN45_INTERNAL_73ab5138_14_unit_gptq_1_cu_beec7a664cuda3std3__45__cpo5crendE,(_ZN45_INTERNAL_73ab5138_14_unit_gptq_1_cu_beec7a664cuda3std6ranges3__45__cpo5cdataE - _ZN45_INTERNAL_73ab5138_14_unit_gptq_1_cu_beec7a664cuda3std3__45__cpo5crendE)
_ZN45_INTERNAL_73ab5138_14_unit_gptq_1_cu_beec7a664cuda3std3__45__cpo5crendE:
	.zero		1
	.type		_ZN45_INTERNAL_73ab5138_14_unit_gptq_1_cu_beec7a664cuda3std6ranges3__45__cpo5cdataE,@object
	.size		_ZN45_INTERNAL_73ab5138_14_unit_gptq_1_cu_beec7a664cuda3std6ranges3__45__cpo5cdataE,(_ZN45_INTERNAL_73ab5138_14_unit_gptq_1_cu_beec7a664cuda3std6ranges3__45__cpo3endE - _ZN45_INTERNAL_73ab5138_14_unit_gptq_1_cu_beec7a664cuda3std6ranges3__45__cpo5cdataE)
_ZN45_INTERNAL_73ab5138_14_unit_gptq_1_cu_beec7a664cuda3std6ranges3__45__cpo5cdataE:
	.zero		1
	.type		_ZN45_INTERNAL_73ab5138_14_unit_gptq_1_cu_beec7a664cuda3std6ranges3__45__cpo3endE,@object
	.size		_ZN45_INTERNAL_73ab5138_14_unit_gptq_1_cu_beec7a664cuda3std6ranges3__45__cpo3endE,(_ZN45_INTERNAL_73ab5138_14_unit_gptq_1_cu_beec7a664cuda3std3__419piecewise_constructE - _ZN45_INTERNAL_73ab5138_14_unit_gptq_1_cu_beec7a664cuda3std6ranges3__45__cpo3endE)
_ZN45_INTERNAL_73ab5138_14_unit_gptq_1_cu_beec7a664cuda3std6ranges3__45__cpo3endE:
	.zero		1
	.type		_ZN45_INTERNAL_73ab5138_14_unit_gptq_1_cu_beec7a664cuda3std3__419piecewise_constructE,@object
	.size		_ZN45_INTERNAL_73ab5138_14_unit_gptq_1_cu_beec7a664cuda3std3__419piecewise_constructE,(_ZN45_INTERNAL_73ab5138_14_unit_gptq_1_cu_beec7a664cuda3std6ranges3__45__cpo5ssizeE - _ZN45_INTERNAL_73ab5138_14_unit_gptq_1_cu_beec7a664cuda3std3__419piecewise_constructE)
_ZN45_INTERNAL_73ab5138_14_unit_gptq_1_cu_beec7a664cuda3std3__419piecewise_constructE:
	.zero		1
	.type		_ZN45_INTERNAL_73ab5138_14_unit_gptq_1_cu_beec7a664cuda3std6ranges3__45__cpo5ssizeE,@object
	.size		_ZN45_INTERNAL_73ab5138_14_unit_gptq_1_cu_beec7a664cuda3std6ranges3__45__cpo5ssizeE,(_ZN45_INTERNAL_73ab5138_14_unit_gptq_1_cu_beec7a664cuda3std3__45__cpo3endE - _ZN45_INTERNAL_73ab5138_14_unit_gptq_1_cu_beec7a664cuda3std6ranges3__45__cpo5ssizeE)
_ZN45_INTERNAL_73ab5138_14_unit_gptq_1_cu_beec7a664cuda3std6ranges3__45__cpo5ssizeE:
	.zero		1
	.type		_ZN45_INTERNAL_73ab5138_14_unit_gptq_1_cu_beec7a664cuda3std3__45__cpo3endE,@object
	.size		_ZN45_INTERNAL_73ab5138_14_unit_gptq_1_cu_beec7a664cuda3std3__45__cpo3endE,(_ZN45_INTERNAL_73ab5138_14_unit_gptq_1_cu_beec7a664cuda3std6ranges3__45__cpo4cendE - _ZN45_INTERNAL_73ab5138_14_unit_gptq_1_cu_beec7a664cuda3std3__45__cpo3endE)
_ZN45_INTERNAL_73ab5138_14_unit_gptq_1_cu_beec7a664cuda3std3__45__cpo3endE:
	.zero		1
	.type		_ZN45_INTERNAL_73ab5138_14_unit_gptq_1_cu_beec7a664cuda3std6ranges3__45__cpo4cendE,@object
	.size		_ZN45_INTERNAL_73ab5138_14_unit_gptq_1_cu_beec7a664cuda3std6ranges3__45__cpo4cendE,(_ZN45_INTERNAL_73ab5138_14_unit_gptq_1_cu_beec7a664cuda3std3__45__cpo4rendE - _ZN45_INTERNAL_73ab5138_14_unit_gptq_1_cu_beec7a664cuda3std6ranges3__45__cpo4cendE)
_ZN45_INTERNAL_73ab5138_14_unit_gptq_1_cu_beec7a664cuda3std6ranges3__45__cpo4cendE:
	.zero		1
	.type		_ZN45_INTERNAL_73ab5138_14_unit_gptq_1_cu_beec7a664cuda3std3__45__cpo4rendE,@object
	.size		_ZN45_INTERNAL_73ab5138_14_unit_gptq_1_cu_beec7a664cuda3std3__45__cpo4rendE,(_ZN45_INTERNAL_73ab5138_14_unit_gptq_1_cu_beec7a664cuda3std6ranges3__45__cpo4prevE - _ZN45_INTERNAL_73ab5138_14_unit_gptq_1_cu_beec7a664cuda3std3__45__cpo4rendE)
_ZN45_INTERNAL_73ab5138_14_unit_gptq_1_cu_beec7a664cuda3std3__45__cpo4rendE:
	.zero		1
	.type		_ZN45_INTERNAL_73ab5138_14_unit_gptq_1_cu_beec7a664cuda3std6ranges3__45__cpo4prevE,@object
	.size		_ZN45_INTERNAL_73ab5138_14_unit_gptq_1_cu_beec7a664cuda3std6ranges3__45__cpo4prevE,(_ZN45_INTERNAL_73ab5138_14_unit_gptq_1_cu_beec7a664cuda3std6ranges3__45__cpo9iter_moveE - _ZN45_INTERNAL_73ab5138_14_unit_gptq_1_cu_beec7a664cuda3std6ranges3__45__cpo4prevE)
_ZN45_INTERNAL_73ab5138_14_unit_gptq_1_cu_beec7a664cuda3std6ranges3__45__cpo4prevE:
	.zero		1
	.type		_ZN45_INTERNAL_73ab5138_14_unit_gptq_1_cu_beec7a664cuda3std6ranges3__45__cpo9iter_moveE,@object
	.size		_ZN45_INTERNAL_73ab5138_14_unit_gptq_1_cu_beec7a664cuda3std6ranges3__45__cpo9iter_moveE,(.L_13 - _ZN45_INTERNAL_73ab5138_14_unit_gptq_1_cu_beec7a664cuda3std6ranges3__45__cpo9iter_moveE)
_ZN45_INTERNAL_73ab5138_14_unit_gptq_1_cu_beec7a664cuda3std6ranges3__45__cpo9iter_moveE:
	.zero		1
.L_13:


//--------------------- .nv.shared._Z28gemm_half_q_half_gptq_kernelILi3ELb0ELb0EEvPK6__halfPKjS4_S2_PS0_iiiiiPKtibS2_i --------------------------
	.section	.nv.shared._Z28gemm_half_q_half_gptq_kernelILi3ELb0ELb0EEvPK6__halfPKjS4_S2_PS0_iiiiiPKtibS2_i,"aw",@nobits
	.sectionflags	@""
	.align	2
.nv.shared._Z28gemm_half_q_half_gptq_kernelILi3ELb0ELb0EEvPK6__halfPKjS4_S2_PS0_iiiiiPKtibS2_i:
	.zero		1792


//--------------------- .nv.shared._Z28gemm_half_q_half_gptq_kernelILi2ELb0ELb0EEvPK6__halfPKjS4_S2_PS0_iiiiiPKtibS2_i --------------------------
	.section	.nv.shared._Z28gemm_half_q_half_gptq_kernelILi2ELb0ELb0EEvPK6__halfPKjS4_S2_PS0_iiiiiPKtibS2_i,"aw",@nobits
	.sectionflags	@""
	.align	2
.nv.shared._Z28gemm_half_q_half_gptq_kernelILi2ELb0ELb0EEvPK6__halfPKjS4_S2_PS0_iiiiiPKtibS2_i:
	.zero		1536


//--------------------- .nv.shared._Z28gemm_half_q_half_gptq_kernelILi1ELb0ELb0EEvPK6__halfPKjS4_S2_PS0_iiiiiPKtibS2_i --------------------------
	.section	.nv.shared._Z28gemm_half_q_half_gptq_kernelILi1ELb0ELb0EEvPK6__halfPKjS4_S2_PS0_iiiiiPKtibS2_i,"aw",@nobits
	.sectionflags	@""
	.align	2
.nv.shared._Z28gemm_half_q_half_gptq_kernelILi1ELb0ELb0EEvPK6__halfPKjS4_S2_PS0_iiiiiPKtibS2_i:
	.zero		1280


//--------------------- .nv.constant0._Z28gemm_half_q_half_gptq_kernelILi4ELb0ELb0EEvPK6__halfPKjS4_S2_PS0_iiiiiPKtibS2_i --------------------------
	.section	.nv.constant0._Z28gemm_half_q_half_gptq_kernelILi4ELb0ELb0EEvPK6__halfPKjS4_S2_PS0_iiiiiPKtibS2_i,"a",@progbits
	.sectionflags	@""
	.align	4
.nv.constant0._Z28gemm_half_q_half_gptq_kernelILi4ELb0ELb0EEvPK6__halfPKjS4_S2_PS0_iiiiiPKtibS2_i:
	.zero		620


//--------------------- .nv.constant0._Z28gemm_half_q_half_gptq_kernelILi3ELb0ELb0EEvPK6__halfPKjS4_S2_PS0_iiiiiPKtibS2_i --------------------------
	.section	.nv.constant0._Z28gemm_half_q_half_gptq_kernelILi3ELb0ELb0EEvPK6__halfPKjS4_S2_PS0_iiiiiPKtibS2_i,"a",@progbits
	.sectionflags	@""
	.align	4
.nv.constant0._Z28gemm_half_q_half_gptq_kernelILi3ELb0ELb0EEvPK6__halfPKjS4_S2_PS0_iiiiiPKtibS2_i:
	.zero		620


//--------------------- .nv.constant0._Z28gemm_half_q_half_gptq_kernelILi2ELb0ELb0EEvPK6__halfPKjS4_S2_PS0_iiiiiPKtibS2_i --------------------------
	.section	.nv.constant0._Z28gemm_half_q_half_gptq_kernelILi2ELb0ELb0EEvPK6__halfPKjS4_S2_PS0_iiiiiPKtibS2_i,"a",@progbits
	.sectionflags	@""
	.align	4
.nv.constant0._Z28gemm_half_q_half_gptq_kernelILi2ELb0ELb0EEvPK6__halfPKjS4_S2_PS0_iiiiiPKtibS2_i:
	.zero		620


//--------------------- .nv.constant0._Z28gemm_half_q_half_gptq_kernelILi1ELb0ELb0EEvPK6__halfPKjS4_S2_PS0_iiiiiPKtibS2_i --------------------------
	.section	.nv.constant0._Z28gemm_half_q_half_gptq_kernelILi1ELb0ELb0EEvPK6__halfPKjS4_S2_PS0_iiiiiPKtibS2_i,"a",@progbits
	.sectionflags	@""
	.align	4
.nv.constant0._Z28gemm_half_q_half_gptq_kernelILi1ELb0ELb0EEvPK6__halfPKjS4_S2_PS0_iiiiiPKtibS2_i:
	.zero		620


//--------------------- SYMBOLS --------------------------

	.type		.nv.reservedSmem.offset0,@object
	.size		.nv.reservedSmem.offset0,0x4
